//
// Generated by NVIDIA NVVM Compiler
//
// Compiler Build ID: CL-36424714
// Cuda compilation tools, release 13.0, V13.0.88
// Based on NVVM 20.0.0
//

.version 9.0
.target sm_100
.address_size 64

	// .globl	_Z20printThreadMatrixRowPii
.extern .func  (.param .b32 func_retval0) vprintf
(
	.param .b64 vprintf_param_0,
	.param .b64 vprintf_param_1
)
;
.extern .func  (.param .b64 func_retval0) malloc
(
	.param .b64 malloc_param_0
)
;
.extern .func free
(
	.param .b64 free_param_0
)
;
.global .align 1 .b8 $str[29] = {84, 104, 114, 101, 97, 100, 32, 37, 100, 44, 32, 118, 97, 108, 111, 114, 101, 32, 37, 100, 44, 37, 100, 58, 32, 37, 100, 10};

.visible .entry _Z20printThreadMatrixRowPii(
	.param .u64 .ptr .align 1 _Z20printThreadMatrixRowPii_param_0,
	.param .u32 _Z20printThreadMatrixRowPii_param_1
)
{
	.local .align 16 .b8 	__local_depot0[16];
	.reg .b64 	%SP;
	.reg .b64 	%SPL;
	.reg .pred 	%p<10>;
	.reg .b32 	%r<143>;
	.reg .b64 	%rd<42>;

	mov.u64 	%SPL, __local_depot0;
	cvta.local.u64 	%SP, %SPL;
	ld.param.u64 	%rd9, [_Z20printThreadMatrixRowPii_param_0];
	ld.param.u32 	%r19, [_Z20printThreadMatrixRowPii_param_1];
	cvta.to.global.u64 	%rd1, %rd9;
	add.u64 	%rd10, %SP, 0;
	add.u64 	%rd2, %SPL, 0;
	mov.u32 	%r1, %tid.x;
	setp.lt.s32 	%p1, %r19, 1;
	@%p1 bra 	$L__BB0_13;
	mul.lo.s32 	%r2, %r19, %r1;
	and.b32  	%r3, %r19, 15;
	setp.lt.u32 	%p2, %r19, 16;
	mov.b32 	%r139, 0;
	@%p2 bra 	$L__BB0_4;
	and.b32  	%r139, %r19, 2147483632;
	mul.wide.u32 	%rd11, %r2, 4;
	add.s64 	%rd12, %rd11, %rd1;
	add.s64 	%rd40, %rd12, 32;
	mov.b32 	%r137, 0;
	mov.u64 	%rd13, $str;
$L__BB0_3:
	.pragma "nounroll";
	ld.global.u32 	%r22, [%rd40+-32];
	st.local.v4.u32 	[%rd2], {%r1, %r1, %r137, %r22};
	cvta.global.u64 	%rd14, %rd13;
	{ // callseq 0, 0
	.param .b64 param0;
	st.param.b64 	[param0], %rd14;
	.param .b64 param1;
	st.param.b64 	[param1], %rd10;
	.param .b32 retval0;
	call.uni (retval0), 
	vprintf, 
	(
	param0, 
	param1
	);
	ld.param.b32 	%r23, [retval0];
	} // callseq 0
	ld.global.u32 	%r25, [%rd40+-28];
	add.s32 	%r26, %r137, 1;
	st.local.v4.u32 	[%rd2], {%r1, %r1, %r26, %r25};
	{ // callseq 1, 0
	.param .b64 param0;
	st.param.b64 	[param0], %rd14;
	.param .b64 param1;
	st.param.b64 	[param1], %rd10;
	.param .b32 retval0;
	call.uni (retval0), 
	vprintf, 
	(
	param0, 
	param1
	);
	ld.param.b32 	%r27, [retval0];
	} // callseq 1
	ld.global.u32 	%r29, [%rd40+-24];
	add.s32 	%r30, %r137, 2;
	st.local.v4.u32 	[%rd2], {%r1, %r1, %r30, %r29};
	{ // callseq 2, 0
	.param .b64 param0;
	st.param.b64 	[param0], %rd14;
	.param .b64 param1;
	st.param.b64 	[param1], %rd10;
	.param .b32 retval0;
	call.uni (retval0), 
	vprintf, 
	(
	param0, 
	param1
	);
	ld.param.b32 	%r31, [retval0];
	} // callseq 2
	ld.global.u32 	%r33, [%rd40+-20];
	add.s32 	%r34, %r137, 3;
	st.local.v4.u32 	[%rd2], {%r1, %r1, %r34, %r33};
	{ // callseq 3, 0
	.param .b64 param0;
	st.param.b64 	[param0], %rd14;
	.param .b64 param1;
	st.param.b64 	[param1], %rd10;
	.param .b32 retval0;
	call.uni (retval0), 
	vprintf, 
	(
	param0, 
	param1
	);
	ld.param.b32 	%r35, [retval0];
	} // callseq 3
	ld.global.u32 	%r37, [%rd40+-16];
	add.s32 	%r38, %r137, 4;
	st.local.v4.u32 	[%rd2], {%r1, %r1, %r38, %r37};
	{ // callseq 4, 0
	.param .b64 param0;
	st.param.b64 	[param0], %rd14;
	.param .b64 param1;
	st.param.b64 	[param1], %rd10;
	.param .b32 retval0;
	call.uni (retval0), 
	vprintf, 
	(
	param0, 
	param1
	);
	ld.param.b32 	%r39, [retval0];
	} // callseq 4
	ld.global.u32 	%r41, [%rd40+-12];
	add.s32 	%r42, %r137, 5;
	st.local.v4.u32 	[%rd2], {%r1, %r1, %r42, %r41};
	{ // callseq 5, 0
	.param .b64 param0;
	st.param.b64 	[param0], %rd14;
	.param .b64 param1;
	st.param.b64 	[param1], %rd10;
	.param .b32 retval0;
	call.uni (retval0), 
	vprintf, 
	(
	param0, 
	param1
	);
	ld.param.b32 	%r43, [retval0];
	} // callseq 5
	ld.global.u32 	%r45, [%rd40+-8];
	add.s32 	%r46, %r137, 6;
	st.local.v4.u32 	[%rd2], {%r1, %r1, %r46, %r45};
	{ // callseq 6, 0
	.param .b64 param0;
	st.param.b64 	[param0], %rd14;
	.param .b64 param1;
	st.param.b64 	[param1], %rd10;
	.param .b32 retval0;
	call.uni (retval0), 
	vprintf, 
	(
	param0, 
	param1
	);
	ld.param.b32 	%r47, [retval0];
	} // callseq 6
	ld.global.u32 	%r49, [%rd40+-4];
	add.s32 	%r50, %r137, 7;
	st.local.v4.u32 	[%rd2], {%r1, %r1, %r50, %r49};
	{ // callseq 7, 0
	.param .b64 param0;
	st.param.b64 	[param0], %rd14;
	.param .b64 param1;
	st.param.b64 	[param1], %rd10;
	.param .b32 retval0;
	call.uni (retval0), 
	vprintf, 
	(
	param0, 
	param1
	);
	ld.param.b32 	%r51, [retval0];
	} // callseq 7
	ld.global.u32 	%r53, [%rd40];
	add.s32 	%r54, %r137, 8;
	st.local.v4.u32 	[%rd2], {%r1, %r1, %r54, %r53};
	{ // callseq 8, 0
	.param .b64 param0;
	st.param.b64 	[param0], %rd14;
	.param .b64 param1;
	st.param.b64 	[param1], %rd10;
	.param .b32 retval0;
	call.uni (retval0), 
	vprintf, 
	(
	param0, 
	param1
	);
	ld.param.b32 	%r55, [retval0];
	} // callseq 8
	ld.global.u32 	%r57, [%rd40+4];
	add.s32 	%r58, %r137, 9;
	st.local.v4.u32 	[%rd2], {%r1, %r1, %r58, %r57};
	{ // callseq 9, 0
	.param .b64 param0;
	st.param.b64 	[param0], %rd14;
	.param .b64 param1;
	st.param.b64 	[param1], %rd10;
	.param .b32 retval0;
	call.uni (retval0), 
	vprintf, 
	(
	param0, 
	param1
	);
	ld.param.b32 	%r59, [retval0];
	} // callseq 9
	ld.global.u32 	%r61, [%rd40+8];
	add.s32 	%r62, %r137, 10;
	st.local.v4.u32 	[%rd2], {%r1, %r1, %r62, %r61};
	{ // callseq 10, 0
	.param .b64 param0;
	st.param.b64 	[param0], %rd14;
	.param .b64 param1;
	st.param.b64 	[param1], %rd10;
	.param .b32 retval0;
	call.uni (retval0), 
	vprintf, 
	(
	param0, 
	param1
	);
	ld.param.b32 	%r63, [retval0];
	} // callseq 10
	ld.global.u32 	%r65, [%rd40+12];
	add.s32 	%r66, %r137, 11;
	st.local.v4.u32 	[%rd2], {%r1, %r1, %r66, %r65};
	{ // callseq 11, 0
	.param .b64 param0;
	st.param.b64 	[param0], %rd14;
	.param .b64 param1;
	st.param.b64 	[param1], %rd10;
	.param .b32 retval0;
	call.uni (retval0), 
	vprintf, 
	(
	param0, 
	param1
	);
	ld.param.b32 	%r67, [retval0];
	} // callseq 11
	ld.global.u32 	%r69, [%rd40+16];
	add.s32 	%r70, %r137, 12;
	st.local.v4.u32 	[%rd2], {%r1, %r1, %r70, %r69};
	{ // callseq 12, 0
	.param .b64 param0;
	st.param.b64 	[param0], %rd14;
	.param .b64 param1;
	st.param.b64 	[param1], %rd10;
	.param .b32 retval0;
	call.uni (retval0), 
	vprintf, 
	(
	param0, 
	param1
	);
	ld.param.b32 	%r71, [retval0];
	} // callseq 12
	ld.global.u32 	%r73, [%rd40+20];
	add.s32 	%r74, %r137, 13;
	st.local.v4.u32 	[%rd2], {%r1, %r1, %r74, %r73};
	{ // callseq 13, 0
	.param .b64 param0;
	st.param.b64 	[param0], %rd14;
	.param .b64 param1;
	st.param.b64 	[param1], %rd10;
	.param .b32 retval0;
	call.uni (retval0), 
	vprintf, 
	(
	param0, 
	param1
	);
	ld.param.b32 	%r75, [retval0];
	} // callseq 13
	ld.global.u32 	%r77, [%rd40+24];
	add.s32 	%r78, %r137, 14;
	st.local.v4.u32 	[%rd2], {%r1, %r1, %r78, %r77};
	{ // callseq 14, 0
	.param .b64 param0;
	st.param.b64 	[param0], %rd14;
	.param .b64 param1;
	st.param.b64 	[param1], %rd10;
	.param .b32 retval0;
	call.uni (retval0), 
	vprintf, 
	(
	param0, 
	param1
	);
	ld.param.b32 	%r79, [retval0];
	} // callseq 14
	ld.global.u32 	%r81, [%rd40+28];
	add.s32 	%r82, %r137, 15;
	st.local.v4.u32 	[%rd2], {%r1, %r1, %r82, %r81};
	{ // callseq 15, 0
	.param .b64 param0;
	st.param.b64 	[param0], %rd14;
	.param .b64 param1;
	st.param.b64 	[param1], %rd10;
	.param .b32 retval0;
	call.uni (retval0), 
	vprintf, 
	(
	param0, 
	param1
	);
	ld.param.b32 	%r83, [retval0];
	} // callseq 15
	add.s64 	%rd40, %rd40, 64;
	add.s32 	%r137, %r137, 16;
	setp.ne.s32 	%p3, %r137, %r139;
	@%p3 bra 	$L__BB0_3;
$L__BB0_4:
	setp.eq.s32 	%p4, %r3, 0;
	@%p4 bra 	$L__BB0_13;
	and.b32  	%r8, %r19, 7;
	setp.lt.u32 	%p5, %r3, 8;
	@%p5 bra 	$L__BB0_7;
	add.s32 	%r85, %r139, %r2;
	mul.wide.u32 	%rd16, %r85, 4;
	add.s64 	%rd17, %rd1, %rd16;
	ld.global.u32 	%r86, [%rd17];
	st.local.v4.u32 	[%rd2], {%r1, %r1, %r139, %r86};
	mov.u64 	%rd18, $str;
	cvta.global.u64 	%rd19, %rd18;
	add.u64 	%rd20, %SP, 0;
	{ // callseq 16, 0
	.param .b64 param0;
	st.param.b64 	[param0], %rd19;
	.param .b64 param1;
	st.param.b64 	[param1], %rd20;
	.param .b32 retval0;
	call.uni (retval0), 
	vprintf, 
	(
	param0, 
	param1
	);
	ld.param.b32 	%r87, [retval0];
	} // callseq 16
	add.s32 	%r89, %r139, 1;
	cvt.u64.u32 	%rd21, %r2;
	cvt.u64.u32 	%rd22, %r139;
	add.s64 	%rd23, %rd22, %rd21;
	shl.b64 	%rd24, %rd23, 2;
	add.s64 	%rd25, %rd1, %rd24;
	ld.global.u32 	%r90, [%rd25+4];
	st.local.v4.u32 	[%rd2], {%r1, %r1, %r89, %r90};
	{ // callseq 17, 0
	.param .b64 param0;
	st.param.b64 	[param0], %rd19;
	.param .b64 param1;
	st.param.b64 	[param1], %rd20;
	.param .b32 retval0;
	call.uni (retval0), 
	vprintf, 
	(
	param0, 
	param1
	);
	ld.param.b32 	%r91, [retval0];
	} // callseq 17
	add.s32 	%r93, %r139, 2;
	ld.global.u32 	%r94, [%rd25+8];
	st.local.v4.u32 	[%rd2], {%r1, %r1, %r93, %r94};
	{ // callseq 18, 0
	.param .b64 param0;
	st.param.b64 	[param0], %rd19;
	.param .b64 param1;
	st.param.b64 	[param1], %rd20;
	.param .b32 retval0;
	call.uni (retval0), 
	vprintf, 
	(
	param0, 
	param1
	);
	ld.param.b32 	%r95, [retval0];
	} // callseq 18
	add.s32 	%r97, %r139, 3;
	ld.global.u32 	%r98, [%rd25+12];
	st.local.v4.u32 	[%rd2], {%r1, %r1, %r97, %r98};
	{ // callseq 19, 0
	.param .b64 param0;
	st.param.b64 	[param0], %rd19;
	.param .b64 param1;
	st.param.b64 	[param1], %rd20;
	.param .b32 retval0;
	call.uni (retval0), 
	vprintf, 
	(
	param0, 
	param1
	);
	ld.param.b32 	%r99, [retval0];
	} // callseq 19
	add.s32 	%r101, %r139, 4;
	ld.global.u32 	%r102, [%rd25+16];
	st.local.v4.u32 	[%rd2], {%r1, %r1, %r101, %r102};
	{ // callseq 20, 0
	.param .b64 param0;
	st.param.b64 	[param0], %rd19;
	.param .b64 param1;
	st.param.b64 	[param1], %rd20;
	.param .b32 retval0;
	call.uni (retval0), 
	vprintf, 
	(
	param0, 
	param1
	);
	ld.param.b32 	%r103, [retval0];
	} // callseq 20
	add.s32 	%r105, %r139, 5;
	ld.global.u32 	%r106, [%rd25+20];
	st.local.v4.u32 	[%rd2], {%r1, %r1, %r105, %r106};
	{ // callseq 21, 0
	.param .b64 param0;
	st.param.b64 	[param0], %rd19;
	.param .b64 param1;
	st.param.b64 	[param1], %rd20;
	.param .b32 retval0;
	call.uni (retval0), 
	vprintf, 
	(
	param0, 
	param1
	);
	ld.param.b32 	%r107, [retval0];
	} // callseq 21
	add.s32 	%r109, %r139, 6;
	ld.global.u32 	%r110, [%rd25+24];
	st.local.v4.u32 	[%rd2], {%r1, %r1, %r109, %r110};
	{ // callseq 22, 0
	.param .b64 param0;
	st.param.b64 	[param0], %rd19;
	.param .b64 param1;
	st.param.b64 	[param1], %rd20;
	.param .b32 retval0;
	call.uni (retval0), 
	vprintf, 
	(
	param0, 
	param1
	);
	ld.param.b32 	%r111, [retval0];
	} // callseq 22
	add.s32 	%r113, %r139, 7;
	ld.global.u32 	%r114, [%rd25+28];
	st.local.v4.u32 	[%rd2], {%r1, %r1, %r113, %r114};
	{ // callseq 23, 0
	.param .b64 param0;
	st.param.b64 	[param0], %rd19;
	.param .b64 param1;
	st.param.b64 	[param1], %rd20;
	.param .b32 retval0;
	call.uni (retval0), 
	vprintf, 
	(
	param0, 
	param1
	);
	ld.param.b32 	%r115, [retval0];
	} // callseq 23
	add.s32 	%r139, %r139, 8;
$L__BB0_7:
	setp.eq.s32 	%p6, %r8, 0;
	@%p6 bra 	$L__BB0_13;
	and.b32  	%r11, %r19, 3;
	setp.lt.u32 	%p7, %r8, 4;
	@%p7 bra 	$L__BB0_10;
	add.s32 	%r117, %r139, %r2;
	mul.wide.u32 	%rd26, %r117, 4;
	add.s64 	%rd27, %rd1, %rd26;
	ld.global.u32 	%r118, [%rd27];
	st.local.v4.u32 	[%rd2], {%r1, %r1, %r139, %r118};
	mov.u64 	%rd28, $str;
	cvta.global.u64 	%rd29, %rd28;
	add.u64 	%rd30, %SP, 0;
	{ // callseq 24, 0
	.param .b64 param0;
	st.param.b64 	[param0], %rd29;
	.param .b64 param1;
	st.param.b64 	[param1], %rd30;
	.param .b32 retval0;
	call.uni (retval0), 
	vprintf, 
	(
	param0, 
	param1
	);
	ld.param.b32 	%r119, [retval0];
	} // callseq 24
	add.s32 	%r121, %r139, 1;
	cvt.u64.u32 	%rd31, %r2;
	cvt.u64.u32 	%rd32, %r139;
	add.s64 	%rd33, %rd32, %rd31;
	shl.b64 	%rd34, %rd33, 2;
	add.s64 	%rd35, %rd1, %rd34;
	ld.global.u32 	%r122, [%rd35+4];
	st.local.v4.u32 	[%rd2], {%r1, %r1, %r121, %r122};
	{ // callseq 25, 0
	.param .b64 param0;
	st.param.b64 	[param0], %rd29;
	.param .b64 param1;
	st.param.b64 	[param1], %rd30;
	.param .b32 retval0;
	call.uni (retval0), 
	vprintf, 
	(
	param0, 
	param1
	);
	ld.param.b32 	%r123, [retval0];
	} // callseq 25
	add.s32 	%r125, %r139, 2;
	ld.global.u32 	%r126, [%rd35+8];
	st.local.v4.u32 	[%rd2], {%r1, %r1, %r125, %r126};
	{ // callseq 26, 0
	.param .b64 param0;
	st.param.b64 	[param0], %rd29;
	.param .b64 param1;
	st.param.b64 	[param1], %rd30;
	.param .b32 retval0;
	call.uni (retval0), 
	vprintf, 
	(
	param0, 
	param1
	);
	ld.param.b32 	%r127, [retval0];
	} // callseq 26
	add.s32 	%r129, %r139, 3;
	ld.global.u32 	%r130, [%rd35+12];
	st.local.v4.u32 	[%rd2], {%r1, %r1, %r129, %r130};
	{ // callseq 27, 0
	.param .b64 param0;
	st.param.b64 	[param0], %rd29;
	.param .b64 param1;
	st.param.b64 	[param1], %rd30;
	.param .b32 retval0;
	call.uni (retval0), 
	vprintf, 
	(
	param0, 
	param1
	);
	ld.param.b32 	%r131, [retval0];
	} // callseq 27
	add.s32 	%r139, %r139, 4;
$L__BB0_10:
	setp.eq.s32 	%p8, %r11, 0;
	@%p8 bra 	$L__BB0_13;
	add.s32 	%r133, %r139, %r2;
	mul.wide.u32 	%rd36, %r133, 4;
	add.s64 	%rd41, %rd1, %rd36;
	neg.s32 	%r141, %r11;
	mov.u64 	%rd37, $str;
	add.u64 	%rd39, %SP, 0;
$L__BB0_12:
	.pragma "nounroll";
	ld.global.u32 	%r134, [%rd41];
	st.local.v4.u32 	[%rd2], {%r1, %r1, %r139, %r134};
	cvta.global.u64 	%rd38, %rd37;
	{ // callseq 28, 0
	.param .b64 param0;
	st.param.b64 	[param0], %rd38;
	.param .b64 param1;
	st.param.b64 	[param1], %rd39;
	.param .b32 retval0;
	call.uni (retval0), 
	vprintf, 
	(
	param0, 
	param1
	);
	ld.param.b32 	%r135, [retval0];
	} // callseq 28
	add.s32 	%r139, %r139, 1;
	add.s64 	%rd41, %rd41, 4;
	add.s32 	%r141, %r141, 1;
	setp.ne.s32 	%p9, %r141, 0;
	@%p9 bra 	$L__BB0_12;
$L__BB0_13:
	ret;

}
	// .globl	_Z21shortestPathsParallelPiiS_
.visible .entry _Z21shortestPathsParallelPiiS_(
	.param .u64 .ptr .align 1 _Z21shortestPathsParallelPiiS__param_0,
	.param .u32 _Z21shortestPathsParallelPiiS__param_1,
	.param .u64 .ptr .align 1 _Z21shortestPathsParallelPiiS__param_2
)
{
	.reg .pred 	%p<71>;
	.reg .b16 	%rs<30>;
	.reg .b32 	%r<313>;
	.reg .b64 	%rd<137>;

	ld.param.u64 	%rd33, [_Z21shortestPathsParallelPiiS__param_0];
	ld.param.u32 	%r94, [_Z21shortestPathsParallelPiiS__param_1];
	ld.param.u64 	%rd34, [_Z21shortestPathsParallelPiiS__param_2];
	cvta.to.global.u64 	%rd1, %rd33;
	cvta.to.global.u64 	%rd2, %rd34;
	mov.u32 	%r1, %tid.x;
	cvt.s64.s32 	%rd3, %r94;
	{ // callseq 29, 0
	.param .b64 param0;
	st.param.b64 	[param0], %rd3;
	.param .b64 retval0;
	call.uni (retval0), 
	malloc, 
	(
	param0
	);
	ld.param.b64 	%rd35, [retval0];
	} // callseq 29
	setp.lt.s32 	%p1, %r94, 1;
	@%p1 bra 	$L__BB1_13;
	add.s32 	%r96, %r94, -1;
	and.b32  	%r2, %r94, 15;
	setp.lt.u32 	%p2, %r96, 15;
	mov.b32 	%r273, 0;
	@%p2 bra 	$L__BB1_4;
	and.b32  	%r273, %r94, 2147483632;
	mov.b32 	%r271, 0;
$L__BB1_3:
	.pragma "nounroll";
	cvt.u64.u32 	%rd36, %r271;
	add.s64 	%rd37, %rd35, %rd36;
	mov.b16 	%rs1, 0;
	st.u8 	[%rd37], %rs1;
	st.u8 	[%rd37+1], %rs1;
	st.u8 	[%rd37+2], %rs1;
	st.u8 	[%rd37+3], %rs1;
	st.u8 	[%rd37+4], %rs1;
	st.u8 	[%rd37+5], %rs1;
	st.u8 	[%rd37+6], %rs1;
	st.u8 	[%rd37+7], %rs1;
	st.u8 	[%rd37+8], %rs1;
	st.u8 	[%rd37+9], %rs1;
	st.u8 	[%rd37+10], %rs1;
	st.u8 	[%rd37+11], %rs1;
	st.u8 	[%rd37+12], %rs1;
	st.u8 	[%rd37+13], %rs1;
	st.u8 	[%rd37+14], %rs1;
	st.u8 	[%rd37+15], %rs1;
	add.s32 	%r271, %r271, 16;
	setp.ne.s32 	%p3, %r271, %r273;
	@%p3 bra 	$L__BB1_3;
$L__BB1_4:
	setp.eq.s32 	%p4, %r2, 0;
	@%p4 bra 	$L__BB1_13;
	and.b32  	%r7, %r94, 7;
	setp.lt.u32 	%p5, %r2, 8;
	@%p5 bra 	$L__BB1_7;
	cvt.u64.u32 	%rd38, %r273;
	add.s64 	%rd39, %rd35, %rd38;
	mov.b16 	%rs2, 0;
	st.u8 	[%rd39], %rs2;
	st.u8 	[%rd39+1], %rs2;
	st.u8 	[%rd39+2], %rs2;
	st.u8 	[%rd39+3], %rs2;
	st.u8 	[%rd39+4], %rs2;
	st.u8 	[%rd39+5], %rs2;
	st.u8 	[%rd39+6], %rs2;
	st.u8 	[%rd39+7], %rs2;
	add.s32 	%r273, %r273, 8;
$L__BB1_7:
	setp.eq.s32 	%p6, %r7, 0;
	@%p6 bra 	$L__BB1_13;
	and.b32  	%r10, %r94, 3;
	setp.lt.u32 	%p7, %r7, 4;
	@%p7 bra 	$L__BB1_10;
	cvt.u64.u32 	%rd40, %r273;
	add.s64 	%rd41, %rd35, %rd40;
	mov.b16 	%rs3, 0;
	st.u8 	[%rd41], %rs3;
	st.u8 	[%rd41+1], %rs3;
	st.u8 	[%rd41+2], %rs3;
	st.u8 	[%rd41+3], %rs3;
	add.s32 	%r273, %r273, 4;
$L__BB1_10:
	setp.eq.s32 	%p8, %r10, 0;
	@%p8 bra 	$L__BB1_13;
	mov.b32 	%r276, 0;
$L__BB1_12:
	.pragma "nounroll";
	cvt.u64.u32 	%rd42, %r273;
	add.s64 	%rd43, %rd35, %rd42;
	mov.b16 	%rs4, 0;
	st.u8 	[%rd43], %rs4;
	add.s32 	%r273, %r273, 1;
	add.s32 	%r276, %r276, 1;
	setp.ne.s32 	%p9, %r276, %r10;
	@%p9 bra 	$L__BB1_12;
$L__BB1_13:
	setp.lt.s32 	%p10, %r94, 1;
	cvt.u64.u32 	%rd44, %r1;
	add.s64 	%rd45, %rd35, %rd44;
	mov.b16 	%rs5, 1;
	st.u8 	[%rd45], %rs5;
	shl.b64 	%rd46, %rd3, 2;
	{ // callseq 30, 0
	.param .b64 param0;
	st.param.b64 	[param0], %rd46;
	.param .b64 retval0;
	call.uni (retval0), 
	malloc, 
	(
	param0
	);
	ld.param.b64 	%rd47, [retval0];
	} // callseq 30
	@%p10 bra 	$L__BB1_63;
	mul.lo.s32 	%r17, %r94, %r1;
	add.s32 	%r18, %r94, -1;
	and.b32  	%r19, %r94, 15;
	setp.lt.u32 	%p11, %r18, 15;
	mov.b32 	%r277, 0;
	@%p11 bra 	$L__BB1_17;
	and.b32  	%r277, %r94, 2147483632;
	mov.b32 	%r282, 0;
$L__BB1_16:
	.pragma "nounroll";
	add.s32 	%r101, %r282, %r17;
	mul.wide.u32 	%rd48, %r101, 4;
	add.s64 	%rd49, %rd1, %rd48;
	ld.global.u32 	%r102, [%rd49];
	mul.wide.u32 	%rd50, %r282, 4;
	add.s64 	%rd51, %rd47, %rd50;
	st.u32 	[%rd51], %r102;
	ld.global.u32 	%r103, [%rd49+4];
	st.u32 	[%rd51+4], %r103;
	ld.global.u32 	%r104, [%rd49+8];
	st.u32 	[%rd51+8], %r104;
	ld.global.u32 	%r105, [%rd49+12];
	st.u32 	[%rd51+12], %r105;
	ld.global.u32 	%r106, [%rd49+16];
	st.u32 	[%rd51+16], %r106;
	ld.global.u32 	%r107, [%rd49+20];
	st.u32 	[%rd51+20], %r107;
	ld.global.u32 	%r108, [%rd49+24];
	st.u32 	[%rd51+24], %r108;
	ld.global.u32 	%r109, [%rd49+28];
	st.u32 	[%rd51+28], %r109;
	ld.global.u32 	%r110, [%rd49+32];
	st.u32 	[%rd51+32], %r110;
	ld.global.u32 	%r111, [%rd49+36];
	st.u32 	[%rd51+36], %r111;
	ld.global.u32 	%r112, [%rd49+40];
	st.u32 	[%rd51+40], %r112;
	ld.global.u32 	%r113, [%rd49+44];
	st.u32 	[%rd51+44], %r113;
	ld.global.u32 	%r114, [%rd49+48];
	st.u32 	[%rd51+48], %r114;
	ld.global.u32 	%r115, [%rd49+52];
	st.u32 	[%rd51+52], %r115;
	ld.global.u32 	%r116, [%rd49+56];
	st.u32 	[%rd51+56], %r116;
	ld.global.u32 	%r117, [%rd49+60];
	st.u32 	[%rd51+60], %r117;
	add.s32 	%r282, %r282, 16;
	setp.eq.s32 	%p12, %r282, %r277;
	@%p12 bra 	$L__BB1_17;
	bra.uni 	$L__BB1_16;
$L__BB1_17:
	setp.eq.s32 	%p13, %r19, 0;
	@%p13 bra 	$L__BB1_26;
	and.b32  	%r22, %r94, 7;
	setp.lt.u32 	%p14, %r19, 8;
	@%p14 bra 	$L__BB1_20;
	add.s32 	%r118, %r277, %r17;
	mul.wide.u32 	%rd52, %r118, 4;
	add.s64 	%rd53, %rd1, %rd52;
	ld.global.u32 	%r119, [%rd53];
	cvt.u64.u32 	%rd54, %r277;
	mul.wide.u32 	%rd55, %r277, 4;
	add.s64 	%rd56, %rd47, %rd55;
	st.u32 	[%rd56], %r119;
	cvt.u64.u32 	%rd57, %r17;
	add.s64 	%rd58, %rd54, %rd57;
	shl.b64 	%rd59, %rd58, 2;
	add.s64 	%rd60, %rd1, %rd59;
	ld.global.u32 	%r120, [%rd60+4];
	st.u32 	[%rd56+4], %r120;
	ld.global.u32 	%r121, [%rd60+8];
	st.u32 	[%rd56+8], %r121;
	ld.global.u32 	%r122, [%rd60+12];
	st.u32 	[%rd56+12], %r122;
	ld.global.u32 	%r123, [%rd60+16];
	st.u32 	[%rd56+16], %r123;
	ld.global.u32 	%r124, [%rd60+20];
	st.u32 	[%rd56+20], %r124;
	ld.global.u32 	%r125, [%rd60+24];
	st.u32 	[%rd56+24], %r125;
	ld.global.u32 	%r126, [%rd60+28];
	st.u32 	[%rd56+28], %r126;
	add.s32 	%r277, %r277, 8;
$L__BB1_20:
	setp.eq.s32 	%p15, %r22, 0;
	@%p15 bra 	$L__BB1_26;
	and.b32  	%r25, %r94, 3;
	setp.lt.u32 	%p16, %r22, 4;
	@%p16 bra 	$L__BB1_23;
	add.s32 	%r127, %r277, %r17;
	mul.wide.u32 	%rd61, %r127, 4;
	add.s64 	%rd62, %rd1, %rd61;
	ld.global.u32 	%r128, [%rd62];
	cvt.u64.u32 	%rd63, %r277;
	mul.wide.u32 	%rd64, %r277, 4;
	add.s64 	%rd65, %rd47, %rd64;
	st.u32 	[%rd65], %r128;
	cvt.u64.u32 	%rd66, %r17;
	add.s64 	%rd67, %rd63, %rd66;
	shl.b64 	%rd68, %rd67, 2;
	add.s64 	%rd69, %rd1, %rd68;
	ld.global.u32 	%r129, [%rd69+4];
	st.u32 	[%rd65+4], %r129;
	ld.global.u32 	%r130, [%rd69+8];
	st.u32 	[%rd65+8], %r130;
	ld.global.u32 	%r131, [%rd69+12];
	st.u32 	[%rd65+12], %r131;
	add.s32 	%r277, %r277, 4;
$L__BB1_23:
	setp.eq.s32 	%p17, %r25, 0;
	@%p17 bra 	$L__BB1_26;
	mov.b32 	%r281, 0;
$L__BB1_25:
	.pragma "nounroll";
	add.s32 	%r133, %r277, %r17;
	mul.wide.u32 	%rd70, %r133, 4;
	add.s64 	%rd71, %rd1, %rd70;
	ld.global.u32 	%r134, [%rd71];
	mul.wide.u32 	%rd72, %r277, 4;
	add.s64 	%rd73, %rd47, %rd72;
	st.u32 	[%rd73], %r134;
	add.s32 	%r277, %r277, 1;
	add.s32 	%r281, %r281, 1;
	setp.ne.s32 	%p18, %r281, %r25;
	@%p18 bra 	$L__BB1_25;
$L__BB1_26:
	and.b32  	%r32, %r94, 7;
	and.b32  	%r33, %r94, 3;
	bra.uni 	$L__BB1_48;
$L__BB1_27:
	setp.eq.s32 	%p58, %r32, 0;
	@%p58 bra 	$L__BB1_48;
	add.s32 	%r231, %r32, -1;
	setp.lt.u32 	%p59, %r231, 3;
	@%p59 bra 	$L__BB1_38;
	cvt.u64.u32 	%rd6, %r284;
	add.s64 	%rd7, %rd35, %rd6;
	ld.u8 	%rs23, [%rd7];
	setp.eq.s16 	%p60, %rs23, 1;
	mul.wide.u32 	%rd111, %r284, 4;
	add.s64 	%rd8, %rd47, %rd111;
	@%p60 bra 	$L__BB1_31;
	add.s32 	%r232, %r284, %r80;
	mul.wide.u32 	%rd112, %r232, 4;
	add.s64 	%rd113, %rd1, %rd112;
	ld.global.u32 	%r233, [%rd113];
	ld.u32 	%r234, [%rd8];
	ld.u32 	%r235, [%rd18];
	add.s32 	%r236, %r235, %r233;
	min.s32 	%r237, %r234, %r236;
	st.u32 	[%rd8], %r237;
$L__BB1_31:
	ld.u8 	%rs24, [%rd7+1];
	setp.eq.s16 	%p61, %rs24, 1;
	cvt.u64.u32 	%rd114, %r80;
	add.s64 	%rd115, %rd6, %rd114;
	shl.b64 	%rd116, %rd115, 2;
	add.s64 	%rd9, %rd1, %rd116;
	@%p61 bra 	$L__BB1_33;
	ld.global.u32 	%r238, [%rd9+4];
	ld.u32 	%r239, [%rd8+4];
	ld.u32 	%r240, [%rd18];
	add.s32 	%r241, %r240, %r238;
	min.s32 	%r242, %r239, %r241;
	st.u32 	[%rd8+4], %r242;
$L__BB1_33:
	ld.u8 	%rs25, [%rd7+2];
	setp.eq.s16 	%p62, %rs25, 1;
	@%p62 bra 	$L__BB1_35;
	ld.global.u32 	%r243, [%rd9+8];
	ld.u32 	%r244, [%rd8+8];
	ld.u32 	%r245, [%rd18];
	add.s32 	%r246, %r245, %r243;
	min.s32 	%r247, %r244, %r246;
	st.u32 	[%rd8+8], %r247;
$L__BB1_35:
	ld.u8 	%rs26, [%rd7+3];
	setp.eq.s16 	%p63, %rs26, 1;
	@%p63 bra 	$L__BB1_37;
	ld.global.u32 	%r248, [%rd9+12];
	ld.u32 	%r249, [%rd8+12];
	ld.u32 	%r250, [%rd18];
	add.s32 	%r251, %r250, %r248;
	min.s32 	%r252, %r249, %r251;
	st.u32 	[%rd8+12], %r252;
$L__BB1_37:
	add.s32 	%r284, %r284, 4;
$L__BB1_38:
	setp.eq.s32 	%p64, %r33, 0;
	@%p64 bra 	$L__BB1_48;
	setp.eq.s32 	%p65, %r33, 1;
	@%p65 bra 	$L__BB1_45;
	cvt.u64.u32 	%rd10, %r284;
	add.s64 	%rd11, %rd35, %rd10;
	ld.u8 	%rs27, [%rd11];
	setp.eq.s16 	%p66, %rs27, 1;
	@%p66 bra 	$L__BB1_42;
	add.s32 	%r253, %r284, %r80;
	mul.wide.u32 	%rd117, %r253, 4;
	add.s64 	%rd118, %rd1, %rd117;
	ld.global.u32 	%r254, [%rd118];
	shl.b64 	%rd119, %rd10, 2;
	add.s64 	%rd120, %rd47, %rd119;
	ld.u32 	%r255, [%rd120];
	ld.u32 	%r256, [%rd18];
	add.s32 	%r257, %r256, %r254;
	min.s32 	%r258, %r255, %r257;
	st.u32 	[%rd120], %r258;
$L__BB1_42:
	ld.u8 	%rs28, [%rd11+1];
	setp.eq.s16 	%p67, %rs28, 1;
	@%p67 bra 	$L__BB1_44;
	cvt.u64.u32 	%rd121, %r80;
	add.s64 	%rd122, %rd10, %rd121;
	shl.b64 	%rd123, %rd122, 2;
	add.s64 	%rd124, %rd1, %rd123;
	ld.global.u32 	%r259, [%rd124+4];
	shl.b64 	%rd125, %rd10, 2;
	add.s64 	%rd126, %rd47, %rd125;
	ld.u32 	%r260, [%rd126+4];
	ld.u32 	%r261, [%rd18];
	add.s32 	%r262, %r261, %r259;
	min.s32 	%r263, %r260, %r262;
	st.u32 	[%rd126+4], %r263;
$L__BB1_44:
	add.s32 	%r284, %r284, 2;
$L__BB1_45:
	and.b32  	%r264, %r94, 1;
	setp.eq.b32 	%p68, %r264, 1;
	not.pred 	%p69, %p68;
	@%p69 bra 	$L__BB1_48;
	cvt.u64.u32 	%rd127, %r284;
	add.s64 	%rd128, %rd35, %rd127;
	ld.u8 	%rs29, [%rd128];
	setp.eq.s16 	%p70, %rs29, 1;
	@%p70 bra 	$L__BB1_48;
	add.s32 	%r265, %r284, %r80;
	mul.wide.u32 	%rd129, %r265, 4;
	add.s64 	%rd130, %rd1, %rd129;
	ld.global.u32 	%r266, [%rd130];
	mul.wide.u32 	%rd131, %r284, 4;
	add.s64 	%rd132, %rd47, %rd131;
	ld.u32 	%r267, [%rd132];
	ld.u32 	%r268, [%rd18];
	add.s32 	%r269, %r268, %r266;
	min.s32 	%r270, %r267, %r269;
	st.u32 	[%rd132], %r270;
$L__BB1_48:
	mov.b32 	%r286, 0;
$L__BB1_49:
	cvt.u64.u32 	%rd74, %r286;
	add.s64 	%rd75, %rd35, %rd74;
	ld.u8 	%rs6, [%rd75];
	setp.ne.s16 	%p19, %rs6, 0;
	@%p19 bra 	$L__BB1_50;
	bra.uni 	$L__BB1_64;
$L__BB1_50:
	add.s32 	%r286, %r286, 1;
	setp.ne.s32 	%p20, %r286, %r94;
	@%p20 bra 	$L__BB1_49;
	setp.lt.u32 	%p21, %r18, 15;
	mov.b32 	%r309, 0;
	@%p21 bra 	$L__BB1_54;
	and.b32  	%r309, %r94, 2147483632;
	neg.s32 	%r308, %r309;
	add.s64 	%rd134, %rd47, 32;
	mul.wide.u32 	%rd76, %r17, 4;
	add.s64 	%rd77, %rd76, %rd2;
	add.s64 	%rd133, %rd77, 32;
$L__BB1_53:
	.pragma "nounroll";
	ld.u32 	%r137, [%rd134+-32];
	st.global.u32 	[%rd133+-32], %r137;
	ld.u32 	%r138, [%rd134+-28];
	st.global.u32 	[%rd133+-28], %r138;
	ld.u32 	%r139, [%rd134+-24];
	st.global.u32 	[%rd133+-24], %r139;
	ld.u32 	%r140, [%rd134+-20];
	st.global.u32 	[%rd133+-20], %r140;
	ld.u32 	%r141, [%rd134+-16];
	st.global.u32 	[%rd133+-16], %r141;
	ld.u32 	%r142, [%rd134+-12];
	st.global.u32 	[%rd133+-12], %r142;
	ld.u32 	%r143, [%rd134+-8];
	st.global.u32 	[%rd133+-8], %r143;
	ld.u32 	%r144, [%rd134+-4];
	st.global.u32 	[%rd133+-4], %r144;
	ld.u32 	%r145, [%rd134];
	st.global.u32 	[%rd133], %r145;
	ld.u32 	%r146, [%rd134+4];
	st.global.u32 	[%rd133+4], %r146;
	ld.u32 	%r147, [%rd134+8];
	st.global.u32 	[%rd133+8], %r147;
	ld.u32 	%r148, [%rd134+12];
	st.global.u32 	[%rd133+12], %r148;
	ld.u32 	%r149, [%rd134+16];
	st.global.u32 	[%rd133+16], %r149;
	ld.u32 	%r150, [%rd134+20];
	st.global.u32 	[%rd133+20], %r150;
	ld.u32 	%r151, [%rd134+24];
	st.global.u32 	[%rd133+24], %r151;
	ld.u32 	%r152, [%rd134+28];
	st.global.u32 	[%rd133+28], %r152;
	add.s32 	%r308, %r308, 16;
	add.s64 	%rd134, %rd134, 64;
	add.s64 	%rd133, %rd133, 64;
	setp.ne.s32 	%p22, %r308, 0;
	@%p22 bra 	$L__BB1_53;
$L__BB1_54:
	setp.eq.s32 	%p23, %r19, 0;
	@%p23 bra 	$L__BB1_63;
	setp.lt.u32 	%p24, %r19, 8;
	@%p24 bra 	$L__BB1_57;
	cvt.u64.u32 	%rd78, %r309;
	mul.wide.u32 	%rd79, %r309, 4;
	add.s64 	%rd80, %rd47, %rd79;
	ld.u32 	%r153, [%rd80];
	add.s32 	%r154, %r309, %r17;
	mul.wide.u32 	%rd81, %r154, 4;
	add.s64 	%rd82, %rd2, %rd81;
	st.global.u32 	[%rd82], %r153;
	ld.u32 	%r155, [%rd80+4];
	cvt.u64.u32 	%rd83, %r17;
	add.s64 	%rd84, %rd78, %rd83;
	shl.b64 	%rd85, %rd84, 2;
	add.s64 	%rd86, %rd2, %rd85;
	st.global.u32 	[%rd86+4], %r155;
	ld.u32 	%r156, [%rd80+8];
	st.global.u32 	[%rd86+8], %r156;
	ld.u32 	%r157, [%rd80+12];
	st.global.u32 	[%rd86+12], %r157;
	ld.u32 	%r158, [%rd80+16];
	st.global.u32 	[%rd86+16], %r158;
	ld.u32 	%r159, [%rd80+20];
	st.global.u32 	[%rd86+20], %r159;
	ld.u32 	%r160, [%rd80+24];
	st.global.u32 	[%rd86+24], %r160;
	ld.u32 	%r161, [%rd80+28];
	st.global.u32 	[%rd86+28], %r161;
	add.s32 	%r309, %r309, 8;
$L__BB1_57:
	setp.eq.s32 	%p25, %r32, 0;
	@%p25 bra 	$L__BB1_63;
	setp.lt.u32 	%p26, %r32, 4;
	@%p26 bra 	$L__BB1_60;
	cvt.u64.u32 	%rd87, %r309;
	mul.wide.u32 	%rd88, %r309, 4;
	add.s64 	%rd89, %rd47, %rd88;
	ld.u32 	%r162, [%rd89];
	add.s32 	%r163, %r309, %r17;
	mul.wide.u32 	%rd90, %r163, 4;
	add.s64 	%rd91, %rd2, %rd90;
	st.global.u32 	[%rd91], %r162;
	ld.u32 	%r164, [%rd89+4];
	cvt.u64.u32 	%rd92, %r17;
	add.s64 	%rd93, %rd87, %rd92;
	shl.b64 	%rd94, %rd93, 2;
	add.s64 	%rd95, %rd2, %rd94;
	st.global.u32 	[%rd95+4], %r164;
	ld.u32 	%r165, [%rd89+8];
	st.global.u32 	[%rd95+8], %r165;
	ld.u32 	%r166, [%rd89+12];
	st.global.u32 	[%rd95+12], %r166;
	add.s32 	%r309, %r309, 4;
$L__BB1_60:
	setp.eq.s32 	%p27, %r33, 0;
	@%p27 bra 	$L__BB1_63;
	add.s32 	%r167, %r309, %r17;
	mul.wide.u32 	%rd96, %r167, 4;
	add.s64 	%rd136, %rd2, %rd96;
	mul.wide.u32 	%rd97, %r309, 4;
	add.s64 	%rd135, %rd47, %rd97;
	neg.s32 	%r312, %r33;
$L__BB1_62:
	.pragma "nounroll";
	ld.u32 	%r168, [%rd135];
	st.global.u32 	[%rd136], %r168;
	add.s64 	%rd136, %rd136, 4;
	add.s64 	%rd135, %rd135, 4;
	add.s32 	%r312, %r312, 1;
	setp.ne.s32 	%p28, %r312, 0;
	@%p28 bra 	$L__BB1_62;
$L__BB1_63:
	{ // callseq 31, 0
	.param .b64 param0;
	st.param.b64 	[param0], %rd35;
	call.uni 
	free, 
	(
	param0
	);
	} // callseq 31
	{ // callseq 32, 0
	.param .b64 param0;
	st.param.b64 	[param0], %rd47;
	call.uni 
	free, 
	(
	param0
	);
	} // callseq 32
	ret;
$L__BB1_64:
	setp.lt.u32 	%p29, %r18, 3;
	mov.b32 	%r290, 999999999;
	mov.b32 	%r299, 0;
	mov.u32 	%r291, %r1;
	@%p29 bra 	$L__BB1_75;
	mov.b32 	%r290, 999999999;
	mov.b32 	%r287, 0;
	mov.u32 	%r291, %r1;
$L__BB1_66:
	cvt.u64.u32 	%rd98, %r287;
	add.s64 	%rd14, %rd35, %rd98;
	ld.u8 	%rs7, [%rd14];
	setp.eq.s16 	%p30, %rs7, 1;
	mul.wide.u32 	%rd99, %r287, 4;
	add.s64 	%rd15, %rd47, %rd99;
	@%p30 bra 	$L__BB1_68;
	ld.u32 	%r174, [%rd15];
	setp.lt.s32 	%p31, %r174, %r290;
	min.s32 	%r290, %r174, %r290;
	selp.b32 	%r291, %r287, %r291, %p31;
$L__BB1_68:
	ld.u8 	%rs8, [%rd14+1];
	setp.eq.s16 	%p32, %rs8, 1;
	@%p32 bra 	$L__BB1_70;
	add.s32 	%r175, %r287, 1;
	ld.u32 	%r176, [%rd15+4];
	setp.lt.s32 	%p33, %r176, %r290;
	min.s32 	%r290, %r176, %r290;
	selp.b32 	%r291, %r175, %r291, %p33;
$L__BB1_70:
	ld.u8 	%rs9, [%rd14+2];
	setp.eq.s16 	%p34, %rs9, 1;
	@%p34 bra 	$L__BB1_72;
	add.s32 	%r177, %r287, 2;
	ld.u32 	%r178, [%rd15+8];
	setp.lt.s32 	%p35, %r178, %r290;
	min.s32 	%r290, %r178, %r290;
	selp.b32 	%r291, %r177, %r291, %p35;
$L__BB1_72:
	ld.u8 	%rs10, [%rd14+3];
	setp.eq.s16 	%p36, %rs10, 1;
	@%p36 bra 	$L__BB1_74;
	add.s32 	%r179, %r287, 3;
	ld.u32 	%r180, [%rd15+12];
	setp.lt.s32 	%p37, %r180, %r290;
	min.s32 	%r290, %r180, %r290;
	selp.b32 	%r291, %r179, %r291, %p37;
$L__BB1_74:
	add.s32 	%r287, %r287, 4;
	and.b32  	%r299, %r94, 2147483644;
	setp.ne.s32 	%p38, %r287, %r299;
	@%p38 bra 	$L__BB1_66;
$L__BB1_75:
	setp.eq.s32 	%p39, %r33, 0;
	@%p39 bra 	$L__BB1_84;
	cvt.u64.u32 	%rd100, %r299;
	add.s64 	%rd16, %rd35, %rd100;
	ld.u8 	%rs11, [%rd16];
	setp.eq.s16 	%p40, %rs11, 1;
	mul.wide.u32 	%rd101, %r299, 4;
	add.s64 	%rd17, %rd47, %rd101;
	@%p40 bra 	$L__BB1_78;
	ld.u32 	%r181, [%rd17];
	setp.lt.s32 	%p41, %r181, %r290;
	min.s32 	%r290, %r181, %r290;
	selp.b32 	%r291, %r299, %r291, %p41;
$L__BB1_78:
	setp.eq.s32 	%p42, %r33, 1;
	@%p42 bra 	$L__BB1_84;
	ld.u8 	%rs12, [%rd16+1];
	setp.eq.s16 	%p43, %rs12, 1;
	@%p43 bra 	$L__BB1_81;
	ld.u32 	%r182, [%rd17+4];
	setp.lt.s32 	%p44, %r182, %r290;
	min.s32 	%r290, %r182, %r290;
	add.s32 	%r183, %r299, 1;
	selp.b32 	%r291, %r183, %r291, %p44;
$L__BB1_81:
	setp.eq.s32 	%p45, %r33, 2;
	@%p45 bra 	$L__BB1_84;
	ld.u8 	%rs13, [%rd16+2];
	setp.eq.s16 	%p46, %rs13, 1;
	@%p46 bra 	$L__BB1_84;
	ld.u32 	%r184, [%rd17+8];
	setp.lt.s32 	%p47, %r184, %r290;
	add.s32 	%r185, %r299, 2;
	selp.b32 	%r291, %r185, %r291, %p47;
$L__BB1_84:
	setp.lt.u32 	%p48, %r18, 7;
	cvt.u64.u32 	%rd102, %r291;
	add.s64 	%rd103, %rd35, %rd102;
	mov.b16 	%rs14, 1;
	st.u8 	[%rd103], %rs14;
	mul.lo.s32 	%r80, %r291, %r94;
	mul.wide.u32 	%rd104, %r291, 4;
	add.s64 	%rd18, %rd47, %rd104;
	mov.b32 	%r284, 0;
	@%p48 bra 	$L__BB1_27;
	mov.b32 	%r307, 0;
$L__BB1_86:
	.pragma "nounroll";
	cvt.u64.u32 	%rd19, %r307;
	add.s64 	%rd20, %rd35, %rd19;
	ld.u8 	%rs15, [%rd20];
	setp.eq.s16 	%p49, %rs15, 1;
	mul.wide.u32 	%rd105, %r307, 4;
	add.s64 	%rd21, %rd47, %rd105;
	@%p49 bra 	$L__BB1_88;
	cvt.u32.u64 	%r188, %rd19;
	add.s32 	%r189, %r188, %r80;
	mul.wide.u32 	%rd106, %r189, 4;
	add.s64 	%rd107, %rd1, %rd106;
	ld.global.u32 	%r190, [%rd107];
	ld.u32 	%r191, [%rd21];
	ld.u32 	%r192, [%rd18];
	add.s32 	%r193, %r192, %r190;
	min.s32 	%r194, %r191, %r193;
	st.u32 	[%rd21], %r194;
$L__BB1_88:
	ld.u8 	%rs16, [%rd20+1];
	setp.eq.s16 	%p50, %rs16, 1;
	cvt.u64.u32 	%rd108, %r80;
	add.s64 	%rd109, %rd19, %rd108;
	shl.b64 	%rd110, %rd109, 2;
	add.s64 	%rd22, %rd1, %rd110;
	@%p50 bra 	$L__BB1_90;
	ld.global.u32 	%r195, [%rd22+4];
	ld.u32 	%r196, [%rd21+4];
	ld.u32 	%r197, [%rd18];
	add.s32 	%r198, %r197, %r195;
	min.s32 	%r199, %r196, %r198;
	st.u32 	[%rd21+4], %r199;
$L__BB1_90:
	ld.u8 	%rs17, [%rd20+2];
	setp.eq.s16 	%p51, %rs17, 1;
	@%p51 bra 	$L__BB1_92;
	ld.global.u32 	%r200, [%rd22+8];
	ld.u32 	%r201, [%rd21+8];
	ld.u32 	%r202, [%rd18];
	add.s32 	%r203, %r202, %r200;
	min.s32 	%r204, %r201, %r203;
	st.u32 	[%rd21+8], %r204;
$L__BB1_92:
	ld.u8 	%rs18, [%rd20+3];
	setp.eq.s16 	%p52, %rs18, 1;
	@%p52 bra 	$L__BB1_94;
	ld.global.u32 	%r205, [%rd22+12];
	ld.u32 	%r206, [%rd21+12];
	ld.u32 	%r207, [%rd18];
	add.s32 	%r208, %r207, %r205;
	min.s32 	%r209, %r206, %r208;
	st.u32 	[%rd21+12], %r209;
$L__BB1_94:
	ld.u8 	%rs19, [%rd20+4];
	setp.eq.s16 	%p53, %rs19, 1;
	@%p53 bra 	$L__BB1_96;
	ld.global.u32 	%r210, [%rd22+16];
	ld.u32 	%r211, [%rd21+16];
	ld.u32 	%r212, [%rd18];
	add.s32 	%r213, %r212, %r210;
	min.s32 	%r214, %r211, %r213;
	st.u32 	[%rd21+16], %r214;
$L__BB1_96:
	ld.u8 	%rs20, [%rd20+5];
	setp.eq.s16 	%p54, %rs20, 1;
	@%p54 bra 	$L__BB1_98;
	ld.global.u32 	%r215, [%rd22+20];
	ld.u32 	%r216, [%rd21+20];
	ld.u32 	%r217, [%rd18];
	add.s32 	%r218, %r217, %r215;
	min.s32 	%r219, %r216, %r218;
	st.u32 	[%rd21+20], %r219;
$L__BB1_98:
	ld.u8 	%rs21, [%rd20+6];
	setp.eq.s16 	%p55, %rs21, 1;
	@%p55 bra 	$L__BB1_100;
	ld.global.u32 	%r220, [%rd22+24];
	ld.u32 	%r221, [%rd21+24];
	ld.u32 	%r222, [%rd18];
	add.s32 	%r223, %r222, %r220;
	min.s32 	%r224, %r221, %r223;
	st.u32 	[%rd21+24], %r224;
$L__BB1_100:
	ld.u8 	%rs22, [%rd20+7];
	setp.eq.s16 	%p56, %rs22, 1;
	@%p56 bra 	$L__BB1_102;
	ld.global.u32 	%r225, [%rd22+28];
	ld.u32 	%r226, [%rd21+28];
	ld.u32 	%r227, [%rd18];
	add.s32 	%r228, %r227, %r225;
	min.s32 	%r229, %r226, %r228;
	st.u32 	[%rd21+28], %r229;
$L__BB1_102:
	cvt.u32.u64 	%r230, %rd19;
	add.s32 	%r307, %r230, 8;
	and.b32  	%r284, %r94, 2147483640;
	setp.eq.s32 	%p57, %r307, %r284;
	@%p57 bra 	$L__BB1_27;
	bra.uni 	$L__BB1_86;

}


// ===== COMPILED SASS (sm_100) =====

	.target	sm_100

	.elftype	@"ET_EXEC"


//--------------------- .note.nv.tkinfo           --------------------------
	.section	.note.nv.tkinfo,"",@"SHT_NOTE"
	.sectionflags	@"SHF_NOTE_NV_TKINFO"
	.tkinfo
        /*0018*/ 	.word	0x00000002
        /*0030*/ 	.string	""
        /*0030*/ 	.string	"ptxas"
        /*0030*/ 	.string	"Cuda compilation tools, release 13.0, V13.0.88"
        /*0030*/ 	.string	"Build cuda_13.0.r13.0/compiler.36424714_0"
        /*0030*/ 	.string	"-arch sm_100 -m 64 "



//--------------------- .note.nv.cuinfo           --------------------------
	.section	.note.nv.cuinfo,"",@"SHT_NOTE"
	.sectionflags	@"SHF_NOTE_NV_CUINFO"
        /*0018*/ 	.short	0x0002
        /*001a*/ 	.short	0x0064
        /*001c*/ 	.short	0x0082
	.zero		2


//--------------------- .nv.info                  --------------------------
	.section	.nv.info,"",@"SHT_CUDA_INFO"
	.align	4


	//----- nvinfo : EIATTR_REGCOUNT
	.align		4
        /*0000*/ 	.byte	0x04, 0x2f
        /*0002*/ 	.short	(.L_2 - .L_1)
	.align		4
.L_1:
        /*0004*/ 	.word	index@(_Z20printThreadMatrixRowPii)
        /*0008*/ 	.word	0x00000020


	//----- nvinfo : EIATTR_FRAME_SIZE
	.align		4
.L_2:
        /*000c*/ 	.byte	0x04, 0x11
        /*000e*/ 	.short	(.L_4 - .L_3)
	.align		4
.L_3:
        /*0010*/ 	.word	index@(_Z20printThreadMatrixRowPii)
        /*0014*/ 	.word	0x00000010


	//----- nvinfo : EIATTR_REGCOUNT
	.align		4
.L_4:
        /*0018*/ 	.byte	0x04, 0x2f
        /*001a*/ 	.short	(.L_6 - .L_5)
	.align		4
.L_5:
        /*001c*/ 	.word	index@(_Z21shortestPathsParallelPiiS_)
        /*0020*/ 	.word	0x0000001e


	//----- nvinfo : EIATTR_FRAME_SIZE
	.align		4
.L_6:
        /*0024*/ 	.byte	0x04, 0x11
        /*0026*/ 	.short	(.L_8 - .L_7)
	.align		4
.L_7:
        /*0028*/ 	.word	index@(_Z21shortestPathsParallelPiiS_)
        /*002c*/ 	.word	0x00000000


	//----- nvinfo : EIATTR_MIN_STACK_SIZE
	.align		4
.L_8:
        /*0030*/ 	.byte	0x04, 0x12
        /*0032*/ 	.short	(.L_10 - .L_9)
	.align		4
.L_9:
        /*0034*/ 	.word	index@(_Z21shortestPathsParallelPiiS_)
        /*0038*/ 	.word	0x00000000


	//----- nvinfo : EIATTR_MIN_STACK_SIZE
	.align		4
.L_10:
        /*003c*/ 	.byte	0x04, 0x12
        /*003e*/ 	.short	(.L_12 - .L_11)
	.align		4
.L_11:
        /*0040*/ 	.word	index@(_Z20printThreadMatrixRowPii)
        /*0044*/ 	.word	0x00000010
.L_12:


//--------------------- .nv.compat                --------------------------
	.section	.nv.compat,"",@"SHT_CUDA_COMPAT_INFO"
	.align	4
        /*0000*/ 	.byte	0x02, 0x09, 0x00, 0x00, 0x02, 0x02, 0x01, 0x00, 0x02, 0x05, 0x05, 0x00, 0x03, 0x07, 0x01, 0x01
        /*0010*/ 	.byte	0x02, 0x03, 0x00, 0x00, 0x02, 0x06, 0x01, 0x00, 0x04, 0x0b, 0x08, 0x00, 0x09, 0x00, 0x00, 0x00
        /*0020*/ 	.byte	0x00, 0x00, 0x00, 0x00


//--------------------- .nv.info._Z21shortestPathsParallelPiiS_ --------------------------
	.section	.nv.info._Z21shortestPathsParallelPiiS_,"",@"SHT_CUDA_INFO"
	.sectionflags	@""
	.align	4


	//----- nvinfo : EIATTR_CUDA_API_VERSION
	.align		4
        /*0000*/ 	.byte	0x04, 0x37
        /*0002*/ 	.short	(.L_14 - .L_13)
.L_13:
        /*0004*/ 	.word	0x00000082


	//----- nvinfo : EIATTR_KPARAM_INFO
	.align		4
.L_14:
        /*0008*/ 	.byte	0x04, 0x17
        /*000a*/ 	.short	(.L_16 - .L_15)
.L_15:
        /*000c*/ 	.word	0x00000000
        /*0010*/ 	.short	0x0002
        /*0012*/ 	.short	0x0010
        /*0014*/ 	.byte	0x00, 0xf5, 0x21, 0x00


	//----- nvinfo : EIATTR_KPARAM_INFO
	.align		4
.L_16:
        /*0018*/ 	.byte	0x04, 0x17
        /*001a*/ 	.short	(.L_18 - .L_17)
.L_17:
        /*001c*/ 	.word	0x00000000
        /*0020*/ 	.short	0x0001
        /*0022*/ 	.short	0x0008
        /*0024*/ 	.byte	0x00, 0xf0, 0x11, 0x00


	//----- nvinfo : EIATTR_KPARAM_INFO
	.align		4
.L_18:
        /*0028*/ 	.byte	0x04, 0x17
        /*002a*/ 	.short	(.L_20 - .L_19)
.L_19:
        /*002c*/ 	.word	0x00000000
        /*0030*/ 	.short	0x0000
        /*0032*/ 	.short	0x0000
        /*0034*/ 	.byte	0x00, 0xf5, 0x21, 0x00


	//----- nvinfo : EIATTR_SPARSE_MMA_MASK
	.align		4
.L_20:
        /*0038*/ 	.byte	0x03, 0x50
        /*003a*/ 	.short	0x0000


	//----- nvinfo : EIATTR_MAXREG_COUNT
	.align		4
        /*003c*/ 	.byte	0x03, 0x1b
        /*003e*/ 	.short	0x00ff


	//----- nvinfo : EIATTR_EXTERNS
	.align		4
        /*0040*/ 	.byte	0x04, 0x0f
        /*0042*/ 	.short	(.L_22 - .L_21)


	//   ....[0]....
	.align		4
.L_21:
        /*0044*/ 	.word	index@(malloc)


	//   ....[1]....
	.align		4
        /*0048*/ 	.word	index@(free)


	//----- nvinfo : EIATTR_MERCURY_ISA_VERSION
	.align		4
.L_22:
        /*004c*/ 	.byte	0x03, 0x5f
        /*004e*/ 	.short	0x0101


	//----- nvinfo : EIATTR_VRC_CTA_INIT_COUNT
	.align		4
        /*0050*/ 	.byte	0x02, 0x4a
	.zero		1
	.zero		1


	//----- nvinfo : EIATTR_SYSCALL_OFFSETS
	.align		4
        /*0054*/ 	.byte	0x04, 0x46
        /*0056*/ 	.short	(.L_24 - .L_23)


	//   ....[0]....
.L_23:
        /*0058*/ 	.word	0x00000090


	//   ....[1]....
        /*005c*/ 	.word	0x000009d0


	//   ....[2]....
        /*0060*/ 	.word	0x000038b0


	//   ....[3]....
        /*0064*/ 	.word	0x00003900


	//----- nvinfo : EIATTR_EXIT_INSTR_OFFSETS
	.align		4
.L_24:
        /*0068*/ 	.byte	0x04, 0x1c
        /*006a*/ 	.short	(.L_26 - .L_25)


	//   ....[0]....
.L_25:
        /*006c*/ 	.word	0x00003910


	//----- nvinfo : EIATTR_CRS_STACK_SIZE
	.align		4
.L_26:
        /*0070*/ 	.byte	0x04, 0x1e
        /*0072*/ 	.short	(.L_28 - .L_27)
.L_27:
        /*0074*/ 	.word	0x00000000


	//----- nvinfo : EIATTR_CBANK_PARAM_SIZE
	.align		4
.L_28:
        /*0078*/ 	.byte	0x03, 0x19
        /*007a*/ 	.short	0x0018


	//----- nvinfo : EIATTR_PARAM_CBANK
	.align		4
        /*007c*/ 	.byte	0x04, 0x0a
        /*007e*/ 	.short	(.L_30 - .L_29)
	.align		4
.L_29:
        /*0080*/ 	.word	index@(.nv.constant0._Z21shortestPathsParallelPiiS_)
        /*0084*/ 	.short	0x0380
        /*0086*/ 	.short	0x0018


	//----- nvinfo : EIATTR_SW_WAR
	.align		4
.L_30:
        /*0088*/ 	.byte	0x04, 0x36
        /*008a*/ 	.short	(.L_32 - .L_31)
.L_31:
        /*008c*/ 	.word	0x00000008
.L_32:


//--------------------- .nv.info._Z20printThreadMatrixRowPii --------------------------
	.section	.nv.info._Z20printThreadMatrixRowPii,"",@"SHT_CUDA_INFO"
	.sectionflags	@""
	.align	4


	//----- nvinfo : EIATTR_CUDA_API_VERSION
	.align		4
        /*0000*/ 	.byte	0x04, 0x37
        /*0002*/ 	.short	(.L_34 - .L_33)
.L_33:
        /*0004*/ 	.word	0x00000082


	//----- nvinfo : EIATTR_KPARAM_INFO
	.align		4
.L_34:
        /*0008*/ 	.byte	0x04, 0x17
        /*000a*/ 	.short	(.L_36 - .L_35)
.L_35:
        /*000c*/ 	.word	0x00000000
        /*0010*/ 	.short	0x0001
        /*0012*/ 	.short	0x0008
        /*0014*/ 	.byte	0x00, 0xf0, 0x11, 0x00


	//----- nvinfo : EIATTR_KPARAM_INFO
	.align		4
.L_36:
        /*0018*/ 	.byte	0x04, 0x17
        /*001a*/ 	.short	(.L_38 - .L_37)
.L_37:
        /*001c*/ 	.word	0x00000000
        /*0020*/ 	.short	0x0000
        /*0022*/ 	.short	0x0000
        /*0024*/ 	.byte	0x00, 0xf5, 0x21, 0x00


	//----- nvinfo : EIATTR_SPARSE_MMA_MASK
	.align		4
.L_38:
        /*0028*/ 	.byte	0x03, 0x50
        /*002a*/ 	.short	0x0000


	//----- nvinfo : EIATTR_MAXREG_COUNT
	.align		4
        /*002c*/ 	.byte	0x03, 0x1b
        /*002e*/ 	.short	0x00ff


	//----- nvinfo : EIATTR_EXTERNS
	.align		4
        /*0030*/ 	.byte	0x04, 0x0f
        /*0032*/ 	.short	(.L_40 - .L_39)


	//   ....[0]....
	.align		4
.L_39:
        /*0034*/ 	.word	index@(vprintf)


	//----- nvinfo : EIATTR_MERCURY_ISA_VERSION
	.align		4
.L_40:
        /*0038*/ 	.byte	0x03, 0x5f
        /*003a*/ 	.short	0x0101


	//----- nvinfo : EIATTR_VRC_CTA_INIT_COUNT
	.align		4
        /*003c*/ 	.byte	0x02, 0x4a
	.zero		1
	.zero		1


	//----- nvinfo : EIATTR_SYSCALL_OFFSETS
	.align		4
        /*0040*/ 	.byte	0x04, 0x46
        /*0042*/ 	.short	(.L_42 - .L_41)


	//   ....[0]....
.L_41:
        /*0044*/ 	.word	0x00000220


	//   ....[1]....
        /*0048*/ 	.word	0x000002f0


	//   ....[2]....
        /*004c*/ 	.word	0x000003c0


	//   ....[3]....
        /*0050*/ 	.word	0x00000490


	//   ....[4]....
        /*0054*/ 	.word	0x00000560


	//   ....[5]....
        /*0058*/ 	.word	0x00000630


	//   ....[6]....
        /*005c*/ 	.word	0x00000700


	//   ....[7]....
        /*0060*/ 	.word	0x000007d0


	//   ....[8]....
        /*0064*/ 	.word	0x000008a0


	//   ....[9]....
        /*0068*/ 	.word	0x00000970


	//   ....[10]....
        /*006c*/ 	.word	0x00000a40


	//   ....[11]....
        /*0070*/ 	.word	0x00000b10


	//   ....[12]....
        /*0074*/ 	.word	0x00000be0


	//   ....[13]....
        /*0078*/ 	.word	0x00000cb0


	//   ....[14]....
        /*007c*/ 	.word	0x00000d80


	//   ....[15]....
        /*0080*/ 	.word	0x00000e50


	//   ....[16]....
        /*0084*/ 	.word	0x00001010


	//   ....[17]....
        /*0088*/ 	.word	0x00001120


	//   ....[18]....
        /*008c*/ 	.word	0x000011e0


	//   ....[19]....
        /*0090*/ 	.word	0x000012a0


	//   ....[20]....
        /*0094*/ 	.word	0x00001360


	//   ....[21]....
        /*0098*/ 	.word	0x00001420


	//   ....[22]....
        /*009c*/ 	.word	0x000014e0


	//   ....[23]....
        /*00a0*/ 	.word	0x000015a0


	//   ....[24]....
        /*00a4*/ 	.word	0x00001710


	//   ....[25]....
        /*00a8*/ 	.word	0x00001820


	//   ....[26]....
        /*00ac*/ 	.word	0x000018e0


	//   ....[27]....
        /*00b0*/ 	.word	0x000019a0


	//   ....[28]....
        /*00b4*/ 	.word	0x00001b30


	//----- nvinfo : EIATTR_EXIT_INSTR_OFFSETS
	.align		4
.L_42:
        /*00b8*/ 	.byte	0x04, 0x1c
        /*00ba*/ 	.short	(.L_44 - .L_43)


	//   ....[0]....
.L_43:
        /*00bc*/ 	.word	0x00000060


	//   ....[1]....
        /*00c0*/ 	.word	0x00000ed0


	//   ....[2]....
        /*00c4*/ 	.word	0x000015d0


	//   ....[3]....
        /*00c8*/ 	.word	0x000019d0


	//   ....[4]....
        /*00cc*/ 	.word	0x00001b90


	//----- nvinfo : EIATTR_CRS_STACK_SIZE
	.align		4
.L_44:
        /*00d0*/ 	.byte	0x04, 0x1e
        /*00d2*/ 	.short	(.L_46 - .L_45)
.L_45:
        /*00d4*/ 	.word	0x00000000


	//----- nvinfo : EIATTR_CBANK_PARAM_SIZE
	.align		4
.L_46:
        /*00d8*/ 	.byte	0x03, 0x19
        /*00da*/ 	.short	0x000c


	//----- nvinfo : EIATTR_PARAM_CBANK
	.align		4
        /*00dc*/ 	.byte	0x04, 0x0a
        /*00de*/ 	.short	(.L_48 - .L_47)
	.align		4
.L_47:
        /*00e0*/ 	.word	index@(.nv.constant0._Z20printThreadMatrixRowPii)
        /*00e4*/ 	.short	0x0380
        /*00e6*/ 	.short	0x000c


	//----- nvinfo : EIATTR_SW_WAR
	.align		4
.L_48:
        /*00e8*/ 	.byte	0x04, 0x36
        /*00ea*/ 	.short	(.L_50 - .L_49)
.L_49:
        /*00ec*/ 	.word	0x00000008
.L_50:


//--------------------- .nv.callgraph             --------------------------
	.section	.nv.callgraph,"",@"SHT_CUDA_CALLGRAPH"
	.align	4
	.sectionentsize	8
	.align		4
        /*0000*/ 	.word	0x00000000
	.align		4
        /*0004*/ 	.word	0xffffffff
	.align		4
        /*0008*/ 	.word	index@(_Z21shortestPathsParallelPiiS_)
	.align		4
        /*000c*/ 	.word	index@(free)
	.align		4
        /*0010*/ 	.word	index@(_Z21shortestPathsParallelPiiS_)
	.align		4
        /*0014*/ 	.word	index@(malloc)
	.align		4
        /*0018*/ 	.word	index@(_Z20printThreadMatrixRowPii)
	.align		4
        /*001c*/ 	.word	index@(vprintf)
	.align		4
        /*0020*/ 	.word	0x00000000
	.align		4
        /*0024*/ 	.word	0xfffffffe
	.align		4
        /*0028*/ 	.word	0x00000000
	.align		4
        /*002c*/ 	.word	0xfffffffd
	.align		4
        /*0030*/ 	.word	0x00000000
	.align		4
        /*0034*/ 	.word	0xfffffffc


//--------------------- .nv.constant4             --------------------------
	.section	.nv.constant4,"a",@progbits
	.align	8
	.align		8
.nv.constant4:
        /*0000*/ 	.dword	malloc
	.align		8
        /*0008*/ 	.dword	free
	.align		8
        /*0010*/ 	.dword	$str
	.align		8
        /*0018*/ 	.dword	vprintf


//--------------------- .text._Z21shortestPathsParallelPiiS_ --------------------------
	.section	.text._Z21shortestPathsParallelPiiS_,"ax",@progbits
	.align	128
        .global         _Z21shortestPathsParallelPiiS_
        .type           _Z21shortestPathsParallelPiiS_,@function
        .size           _Z21shortestPathsParallelPiiS_,(.L_x_83 - _Z21shortestPathsParallelPiiS_)
        .other          _Z21shortestPathsParallelPiiS_,@"STO_CUDA_ENTRY STV_DEFAULT"
_Z21shortestPathsParallelPiiS_:
.text._Z21shortestPathsParallelPiiS_:
[----:B------:R-:W0:Y:S08]  /*0000*/  LDC R1, c[0x0][0x37c] ;  /* 0x0000df00ff017b82 */ /* 0x000e300000000800 */
[----:B------:R-:W1:Y:S01]  /*0010*/  LDC R16, c[0x0][0x388] ;  /* 0x0000e200ff107b82 */ /* 0x000e620000000800 */
[----:B------:R-:W-:Y:S01]  /*0020*/  MOV R0, 0x0 ;  /* 0x0000000000007802 */ /* 0x000fe20000000f00 */
[----:B------:R-:W2:Y:S06]  /*0030*/  LDCU UR4, c[0x0][0x388] ;  /* 0x00007100ff0477ac */ /* 0x000eac0008000800 */
[----:B------:R3:W4:Y:S01]  /*0040*/  LDC.64 R2, c[0x4][R0] ;  /* 0x0100000000027b82 */ /* 0x0007220000000a00 */
[----:B--2---:R-:W-:Y:S01]  /*0050*/  IMAD.U32 R4, RZ, RZ, UR4 ;  /* 0x00000004ff047e24 */ /* 0x004fe2000f8e00ff */
[----:B-1----:R-:W-:-:S05]  /*0060*/  SHF.R.S32.HI R16, RZ, 0x1f, R16 ;  /* 0x0000001fff107819 */ /* 0x002fca0000011410 */
[----:B0--3--:R-:W-:-:S07]  /*0070*/  IMAD.MOV.U32 R5, RZ, RZ, R16 ;  /* 0x000000ffff057224 */ /* 0x009fce00078e0010 */
[----:B------:R-:W-:-:S07]  /*0080*/  LEPC R20, `(.L_x_0) ;  /* 0x000000001014794e */ /* 0x000fce0000000000 */
[----:B----4-:R-:W-:Y:S05]  /*0090*/  CALL.ABS.NOINC R2 ;  /* 0x0000000002007343 */ /* 0x010fea0003c00000 */
.L_x_0:
[----:B------:R-:W0:Y:S01]  /*00a0*/  LDC R17, c[0x0][0x388] ;  /* 0x0000e200ff117b82 */ /* 0x000e220000000800 */
[----:B------:R-:W1:Y:S01]  /*00b0*/  S2R R23, SR_TID.X ;  /* 0x0000000000177919 */ /* 0x000e620000002100 */
[----:B------:R-:W-:Y:S02]  /*00c0*/  IMAD.MOV.U32 R22, RZ, RZ, R4 ;  /* 0x000000ffff167224 */ /* 0x000fe400078e0004 */
[----:B------:R-:W-:-:S04]  /*00d0*/  IMAD.MOV.U32 R2, RZ, RZ, R5 ;  /* 0x000000ffff027224 */ /* 0x000fc800078e0005 */
[----:B------:R-:W2:Y:S01]  /*00e0*/  LDC.64 R18, c[0x0][0x358] ;  /* 0x0000d600ff127b82 */ /* 0x000ea20000000a00 */
[----:B0-----:R-:W-:-:S04]  /*00f0*/  ISETP.GE.AND P0, PT, R17, 0x1, PT ;  /* 0x000000011100780c */ /* 0x001fc80003f06270 */
[----:B------:R-:W-:-:S09]  /*0100*/  P2R R0, PR, RZ, 0x1 ;  /* 0x00000001ff007803 */ /* 0x000fd20000000000 */
[----:B-12---:R-:W-:Y:S05]  /*0110*/  @!P0 BRA `(.L_x_1) ;  /* 0x0000000800008947 */ /* 0x006fea0003800000 */
[C---:B------:R-:W-:Y:S01]  /*0120*/  VIADD R0, R17.reuse, 0xffffffff ;  /* 0xffffffff11007836 */ /* 0x040fe20000000000 */
[----:B------:R-:W-:Y:S01]  /*0130*/  LOP3.LUT R6, R17, 0xf, RZ, 0xc0, !PT ;  /* 0x0000000f11067812 */ /* 0x000fe200078ec0ff */
[----:B------:R-:W-:-:S03]  /*0140*/  IMAD.MOV.U32 R3, RZ, RZ, RZ ;  /* 0x000000ffff037224 */ /* 0x000fc600078e00ff */
[----:B------:R-:W-:Y:S02]  /*0150*/  ISETP.GE.U32.AND P0, PT, R0, 0xf, PT ;  /* 0x0000000f0000780c */ /* 0x000fe40003f06070 */
[----:B------:R-:W-:-:S11]  /*0160*/  ISETP.NE.AND P1, PT, R6, RZ, PT ;  /* 0x000000ff0600720c */ /* 0x000fd60003f25270 */
[----:B------:R-:W-:Y:S05]  /*0170*/  @!P0 BRA `(.L_x_2) ;  /* 0x0000000000e48947 */ /* 0x000fea0003800000 */
[----:B------:R-:W-:Y:S01]  /*0180*/  BSSY.RECONVERGENT B0, `(.L_x_2) ;  /* 0x0000038000007945 */ /* 0x000fe20003800200 */
[----:B------:R-:W-:Y:S01]  /*0190*/  LOP3.LUT R3, R17, 0x7ffffff0, RZ, 0xc0, !PT ;  /* 0x7ffffff011037812 */ /* 0x000fe200078ec0ff */
[----:B------:R-:W-:-:S07]  /*01a0*/  IMAD.MOV.U32 R0, RZ, RZ, RZ ;  /* 0x000000ffff007224 */ /* 0x000fce00078e00ff */
.L_x_3:
[C---:B0-----:R-:W-:Y:S01]  /*01b0*/  IADD3 R4, P0, PT, R0.reuse, R22, RZ ;  /* 0x0000001600047210 */ /* 0x041fe20007f1e0ff */
[----:B------:R-:W-:Y:S01]  /*01c0*/  VIADD R0, R0, 0x10 ;  /* 0x0000001000007836 */ /* 0x000fe20000000000 */
[C---:B------:R-:W-:Y:S02]  /*01d0*/  R2UR UR4, R18.reuse ;  /* 0x00000000120472ca */ /* 0x040fe400000e0000 */
[C---:B------:R-:W-:Y:S01]  /*01e0*/  R2UR UR5, R19.reuse ;  /* 0x00000000130572ca */ /* 0x040fe200000e0000 */
[----:B------:R-:W-:Y:S01]  /*01f0*/  IMAD.X R5, RZ, RZ, R2, P0 ;  /* 0x000000ffff057224 */ /* 0x000fe200000e0602 */
[C---:B------:R-:W-:Y:S02]  /*0200*/  R2UR UR6, R18.reuse ;  /* 0x00000000120672ca */ /* 0x040fe400000e0000 */
[----:B------:R-:W-:Y:S02]  /*0210*/  R2UR UR7, R19 ;  /* 0x00000000130772ca */ /* 0x000fe400000e0000 */
[----:B------:R-:W-:-:S02]  /*0220*/  R2UR UR8, R18 ;  /* 0x00000000120872ca */ /* 0x000fc400000e0000 */
[C---:B------:R-:W-:Y:S02]  /*0230*/  R2UR UR9, R19.reuse ;  /* 0x00000000130972ca */ /* 0x040fe400000e0000 */
[C---:B------:R-:W-:Y:S02]  /*0240*/  R2UR UR10, R18.reuse ;  /* 0x00000000120a72ca */ /* 0x040fe400000e0000 */
[C---:B------:R-:W-:Y:S01]  /*0250*/  R2UR UR11, R19.reuse ;  /* 0x00000000130b72ca */ /* 0x040fe200000e0000 */
[----:B------:R0:W-:Y:S01]  /*0260*/  ST.E.U8 desc[UR4][R4.64], RZ ;  /* 0x000000ff04007985 */ /* 0x0001e2000c101104 */
[C---:B------:R-:W-:Y:S02]  /*0270*/  R2UR UR12, R18.reuse ;  /* 0x00000000120c72ca */ /* 0x040fe400000e0000 */
[----:B------:R-:W-:Y:S01]  /*0280*/  R2UR UR13, R19 ;  /* 0x00000000130d72ca */ /* 0x000fe200000e0000 */
[----:B------:R0:W-:Y:S01]  /*0290*/  ST.E.U8 desc[UR6][R4.64+0x1], RZ ;  /* 0x000001ff04007985 */ /* 0x0001e2000c101106 */
[----:B------:R-:W-:-:S02]  /*02a0*/  R2UR UR14, R18 ;  /* 0x00000000120e72ca */ /* 0x000fc400000e0000 */
[C---:B------:R-:W-:Y:S01]  /*02b0*/  R2UR UR15, R19.reuse ;  /* 0x00000000130f72ca */ /* 0x040fe200000e0000 */
[----:B------:R0:W-:Y:S01]  /*02c0*/  ST.E.U8 desc[UR8][R4.64+0x2], RZ ;  /* 0x000002ff04007985 */ /* 0x0001e2000c101108 */
        /* <DEDUP_REMOVED lines=27> */
[----:B------:R-:W-:Y:S02]  /*0480*/  R2UR UR34, R18 ;  /* 0x00000000122272ca */ /* 0x000fe400000e0000 */
[----:B------:R-:W-:Y:S01]  /*0490*/  R2UR UR35, R19 ;  /* 0x00000000132372ca */ /* 0x000fe200000e0000 */
[----:B------:R0:W-:Y:S01]  /*04a0*/  ST.E.U8 desc[UR28][R4.64+0xc], RZ ;  /* 0x00000cff04007985 */ /* 0x0001e2000c10111c */
[----:B------:R-:W-:-:S03]  /*04b0*/  ISETP.NE.AND P0, PT, R0, R3, PT ;  /* 0x000000030000720c */ /* 0x000fc60003f05270 */
[----:B------:R0:W-:Y:S04]  /*04c0*/  ST.E.U8 desc[UR30][R4.64+0xd], RZ ;  /* 0x00000dff04007985 */ /* 0x0001e8000c10111e */
[----:B------:R0:W-:Y:S04]  /*04d0*/  ST.E.U8 desc[UR32][R4.64+0xe], RZ ;  /* 0x00000eff04007985 */ /* 0x0001e8000c101120 */
[----:B------:R0:W-:Y:S02]  /*04e0*/  ST.E.U8 desc[UR34][R4.64+0xf], RZ ;  /* 0x00000fff04007985 */ /* 0x0001e4000c101122 */
[----:B------:R-:W-:Y:S05]  /*04f0*/  @P0 BRA `(.L_x_3) ;  /* 0xfffffffc002c0947 */ /* 0x000fea000383ffff */
[----:B------:R-:W-:Y:S05]  /*0500*/  BSYNC.RECONVERGENT B0 ;  /* 0x0000000000007941 */ /* 0x000fea0003800200 */
.L_x_2:
[----:B------:R-:W-:Y:S04]  /*0510*/  BSSY.RECONVERGENT B0, `(.L_x_1) ;  /* 0x0000040000007945 */ /* 0x000fe80003800200 */
[----:B------:R-:W-:Y:S05]  /*0520*/  @!P1 BRA `(.L_x_4) ;  /* 0x0000000000f89947 */ /* 0x000fea0003800000 */
[----:B------:R-:W-:Y:S02]  /*0530*/  ISETP.GE.U32.AND P0, PT, R6, 0x8, PT ;  /* 0x000000080600780c */ /* 0x000fe40003f06070 */
[----:B------:R-:W-:-:S04]  /*0540*/  LOP3.LUT R7, R17, 0x7, RZ, 0xc0, !PT ;  /* 0x0000000711077812 */ /* 0x000fc800078ec0ff */
[----:B------:R-:W-:-:S07]  /*0550*/  ISETP.NE.AND P1, PT, R7, RZ, PT ;  /* 0x000000ff0700720c */ /* 0x000fce0003f25270 */
[----:B------:R-:W-:Y:S06]  /*0560*/  @!P0 BRA `(.L_x_5) ;  /* 0x00000000006c8947 */ /* 0x000fec0003800000 */
[C---:B------:R-:W-:Y:S02]  /*0570*/  R2UR UR4, R18.reuse ;  /* 0x00000000120472ca */ /* 0x040fe400000e0000 */
[C---:B------:R-:W-:Y:S02]  /*0580*/  R2UR UR5, R19.reuse ;  /* 0x00000000130572ca */ /* 0x040fe400000e0000 */
[C---:B------:R-:W-:Y:S02]  /*0590*/  R2UR UR6, R18.reuse ;  /* 0x00000000120672ca */ /* 0x040fe400000e0000 */
[C---:B------:R-:W-:Y:S02]  /*05a0*/  R2UR UR7, R19.reuse ;  /* 0x00000000130772ca */ /* 0x040fe400000e0000 */
[----:B------:R-:W-:Y:S02]  /*05b0*/  R2UR UR8, R18 ;  /* 0x00000000120872ca */ /* 0x000fe400000e0000 */
[----:B------:R-:W-:-:S02]  /*05c0*/  R2UR UR9, R19 ;  /* 0x00000000130972ca */ /* 0x000fc400000e0000 */
        /* <DEDUP_REMOVED lines=8> */
[----:B------:R-:W-:Y:S02]  /*0650*/  R2UR UR18, R18 ;  /* 0x00000000121272ca */ /* 0x000fe400000e0000 */
[----:B------:R-:W-:Y:S02]  /*0660*/  R2UR UR19, R19 ;  /* 0x00000000131372ca */ /* 0x000fe400000e0000 */
[C---:B0-----:R-:W-:Y:S01]  /*0670*/  IADD3 R4, P0, PT, R3.reuse, R22, RZ ;  /* 0x0000001603047210 */ /* 0x041fe20007f1e0ff */
[----:B------:R-:W-:-:S04]  /*0680*/  VIADD R3, R3, 0x8 ;  /* 0x0000000803037836 */ /* 0x000fc80000000000 */
[----:B------:R-:W-:-:S05]  /*0690*/  IMAD.X R5, RZ, RZ, R2, P0 ;  /* 0x000000ffff057224 */ /* 0x000fca00000e0602 */
[----:B------:R1:W-:Y:S04]  /*06a0*/  ST.E.U8 desc[UR4][R4.64], RZ ;  /* 0x000000ff04007985 */ /* 0x0003e8000c101104 */
[----:B------:R1:W-:Y:S04]  /*06b0*/  ST.E.U8 desc[UR6][R4.64+0x1], RZ ;  /* 0x000001ff04007985 */ /* 0x0003e8000c101106 */
[----:B------:R1:W-:Y:S04]  /*06c0*/  ST.E.U8 desc[UR8][R4.64+0x2], RZ ;  /* 0x000002ff04007985 */ /* 0x0003e8000c101108 */
[----:B------:R1:W-:Y:S04]  /*06d0*/  ST.E.U8 desc[UR10][R4.64+0x3], RZ ;  /* 0x000003ff04007985 */ /* 0x0003e8000c10110a */
[----:B------:R1:W-:Y:S04]  /*06e0*/  ST.E.U8 desc[UR12][R4.64+0x4], RZ ;  /* 0x000004ff04007985 */ /* 0x0003e8000c10110c */
[----:B------:R1:W-:Y:S04]  /*06f0*/  ST.E.U8 desc[UR14][R4.64+0x5], RZ ;  /* 0x000005ff04007985 */ /* 0x0003e8000c10110e */
[----:B------:R1:W-:Y:S04]  /*0700*/  ST.E.U8 desc[UR16][R4.64+0x6], RZ ;  /* 0x000006ff04007985 */ /* 0x0003e8000c101110 */
[----:B------:R1:W-:Y:S02]  /*0710*/  ST.E.U8 desc[UR18][R4.64+0x7], RZ ;  /* 0x000007ff04007985 */ /* 0x0003e4000c101112 */
.L_x_5:
        /* <DEDUP_REMOVED lines=11> */
[----:B------:R-:W-:Y:S02]  /*07d0*/  R2UR UR10, R18 ;  /* 0x00000000120a72ca */ /* 0x000fe400000e0000 */
[----:B------:R-:W-:Y:S02]  /*07e0*/  R2UR UR11, R19 ;  /* 0x00000000130b72ca */ /* 0x000fe400000e0000 */
[C---:B01----:R-:W-:Y:S01]  /*07f0*/  IADD3 R4, P0, PT, R3.reuse, R22, RZ ;  /* 0x0000001603047210 */ /* 0x043fe20007f1e0ff */
[----:B------:R-:W-:-:S04]  /*0800*/  VIADD R3, R3, 0x4 ;  /* 0x0000000403037836 */ /* 0x000fc80000000000 */
[----:B------:R-:W-:-:S05]  /*0810*/  IMAD.X R5, RZ, RZ, R2, P0 ;  /* 0x000000ffff057224 */ /* 0x000fca00000e0602 */
[----:B------:R2:W-:Y:S04]  /*0820*/  ST.E.U8 desc[UR4][R4.64], RZ ;  /* 0x000000ff04007985 */ /* 0x0005e8000c101104 */
[----:B------:R2:W-:Y:S04]  /*0830*/  ST.E.U8 desc[UR6][R4.64+0x1], RZ ;  /* 0x000001ff04007985 */ /* 0x0005e8000c101106 */
[----:B------:R2:W-:Y:S04]  /*0840*/  ST.E.U8 desc[UR8][R4.64+0x2], RZ ;  /* 0x000002ff04007985 */ /* 0x0005e8000c101108 */
[----:B------:R2:W-:Y:S02]  /*0850*/  ST.E.U8 desc[UR10][R4.64+0x3], RZ ;  /* 0x000003ff04007985 */ /* 0x0005e4000c10110a */
.L_x_6:
[----:B------:R-:W-:Y:S05]  /*0860*/  @!P1 BRA `(.L_x_4) ;  /* 0x0000000000289947 */ /* 0x000fea0003800000 */
[----:B------:R-:W-:-:S07]  /*0870*/  IMAD.MOV.U32 R7, RZ, RZ, RZ ;  /* 0x000000ffff077224 */ /* 0x000fce00078e00ff */
.L_x_7:
[----:B0123--:R-:W-:Y:S01]  /*0880*/  IADD3 R4, P0, PT, R3, R22, RZ ;  /* 0x0000001603047210 */ /* 0x00ffe20007f1e0ff */
[----:B------:R-:W-:Y:S01]  /*0890*/  VIADD R7, R7, 0x1 ;  /* 0x0000000107077836 */ /* 0x000fe20000000000 */
[----:B------:R-:W-:Y:S01]  /*08a0*/  R2UR UR4, R18 ;  /* 0x00000000120472ca */ /* 0x000fe200000e0000 */
[----:B------:R-:W-:Y:S01]  /*08b0*/  VIADD R3, R3, 0x1 ;  /* 0x0000000103037836 */ /* 0x000fe20000000000 */
[----:B------:R-:W-:Y:S01]  /*08c0*/  R2UR UR5, R19 ;  /* 0x00000000130572ca */ /* 0x000fe200000e0000 */
[----:B------:R-:W-:Y:S01]  /*08d0*/  IMAD.X R5, RZ, RZ, R2, P0 ;  /* 0x000000ffff057224 */ /* 0x000fe200000e0602 */
[----:B------:R-:W-:-:S11]  /*08e0*/  ISETP.NE.AND P0, PT, R7, R0, PT ;  /* 0x000000000700720c */ /* 0x000fd60003f05270 */
[----:B------:R3:W-:Y:S02]  /*08f0*/  ST.E.U8 desc[UR4][R4.64], RZ ;  /* 0x000000ff04007985 */ /* 0x0007e4000c101104 */
[----:B------:R-:W-:Y:S05]  /*0900*/  @P0 BRA `(.L_x_7) ;  /* 0xfffffffc00dc0947 */ /* 0x000fea000383ffff */
.L_x_4:
[----:B------:R-:W-:Y:S05]  /*0910*/  BSYNC.RECONVERGENT B0 ;  /* 0x0000000000007941 */ /* 0x000fea0003800200 */
.L_x_1:
[----:B------:R-:W-:Y:S01]  /*0920*/  R2UR UR4, R18 ;  /* 0x00000000120472ca */ /* 0x000fe200000e0000 */
[----:B------:R-:W-:Y:S01]  /*0930*/  IMAD.MOV.U32 R3, RZ, RZ, 0x1 ;  /* 0x00000001ff037424 */ /* 0x000fe200078e00ff */
[----:B------:R-:W-:Y:S01]  /*0940*/  R2UR UR5, R19 ;  /* 0x00000000130572ca */ /* 0x000fe200000e0000 */
[----:B0123--:R-:W-:Y:S01]  /*0950*/  IMAD.SHL.U32 R4, R17, 0x4, RZ ;  /* 0x0000000411047824 */ /* 0x00ffe200078e00ff */
[----:B------:R-:W-:Y:S02]  /*0960*/  IADD3 R6, P0, PT, R23, R22, RZ ;  /* 0x0000001617067210 */ /* 0x000fe40007f1e0ff */
[----:B------:R-:W-:Y:S02]  /*0970*/  MOV R0, 0x0 ;  /* 0x0000000000007802 */ /* 0x000fe40000000f00 */
[----:B------:R-:W-:Y:S01]  /*0980*/  SHF.L.U64.HI R5, R17, 0x2, R16 ;  /* 0x0000000211057819 */ /* 0x000fe20000010210 */
[----:B------:R-:W-:Y:S01]  /*0990*/  IMAD.X R7, RZ, RZ, R2, P0 ;  /* 0x000000ffff077224 */ /* 0x000fe200000e0602 */
[----:B------:R0:W1:Y:S05]  /*09a0*/  LDC.64 R8, c[0x4][R0] ;  /* 0x0100000000087b82 */ /* 0x00006a0000000a00 */
[----:B------:R0:W-:Y:S02]  /*09b0*/  ST.E.U8 desc[UR4][R6.64], R3 ;  /* 0x0000000306007985 */ /* 0x0001e4000c101104 */
[----:B------:R-:W-:-:S07]  /*09c0*/  LEPC R20, `(.L_x_8) ;  /* 0x000000001014794e */ /* 0x000fce0000000000 */
[----:B01----:R-:W-:Y:S05]  /*09d0*/  CALL.ABS.NOINC R8 ;  /* 0x0000000008007343 */ /* 0x003fea0003c00000 */
.L_x_8:
[----:B------:R-:W-:Y:S01]  /*09e0*/  ISETP.GE.AND P6, PT, R17, 0x1, PT ;  /* 0x000000011100780c */ /* 0x000fe20003fc6270 */
[----:B------:R-:W-:Y:S02]  /*09f0*/  IMAD.MOV.U32 R16, RZ, RZ, R4 ;  /* 0x000000ffff107224 */ /* 0x000fe400078e0004 */
[----:B------:R-:W-:-:S10]  /*0a00*/  IMAD.MOV.U32 R17, RZ, RZ, R5 ;  /* 0x000000ffff117224 */ /* 0x000fd400078e0005 */
[----:B------:R-:W-:Y:S05]  /*0a10*/  @!P6 BRA `(.L_x_9) ;  /* 0x0000002c0090e947 */ /* 0x000fea0003800000 */
[----:B------:R-:W0:Y:S01]  /*0a20*/  LDC R6, c[0x0][0x388] ;  /* 0x0000e200ff067b82 */ /* 0x000e220000000800 */
[----:B------:R-:W-:Y:S02]  /*0a30*/  IMAD.MOV.U32 R5, RZ, RZ, RZ ;  /* 0x000000ffff057224 */ /* 0x000fe400078e00ff */
[C---:B0-----:R-:W-:Y:S01]  /*0a40*/  VIADD R0, R6.reuse, 0xffffffff ;  /* 0xffffffff06007836 */ /* 0x041fe20000000000 */
[----:B------:R-:W-:Y:S01]  /*0a50*/  LOP3.LUT R3, R6, 0xf, RZ, 0xc0, !PT ;  /* 0x0000000f06037812 */ /* 0x000fe200078ec0ff */
[----:B------:R-:W-:-:S03]  /*0a60*/  IMAD R4, R23, R6, RZ ;  /* 0x0000000617047224 */ /* 0x000fc600078e02ff */
[----:B------:R-:W-:Y:S02]  /*0a70*/  ISETP.GE.U32.AND P0, PT, R0, 0xf, PT ;  /* 0x0000000f0000780c */ /* 0x000fe40003f06070 */
[----:B------:R-:W-:-:S11]  /*0a80*/  ISETP.NE.AND P1, PT, R3, RZ, PT ;  /* 0x000000ff0300720c */ /* 0x000fd60003f25270 */
[----:B------:R-:W-:Y:S05]  /*0a90*/  @!P0 BRA `(.L_x_10) ;  /* 0x0000000000bc8947 */ /* 0x000fea0003800000 */
[----:B------:R-:W-:Y:S01]  /*0aa0*/  BSSY.RECONVERGENT B0, `(.L_x_10) ;  /* 0x000002e000007945 */ /* 0x000fe20003800200 */
[----:B------:R-:W-:Y:S01]  /*0ab0*/  LOP3.LUT R5, R6, 0x7ffffff0, RZ, 0xc0, !PT ;  /* 0x7ffffff006057812 */ /* 0x000fe200078ec0ff */
[----:B------:R-:W-:-:S07]  /*0ac0*/  IMAD.MOV.U32 R7, RZ, RZ, RZ ;  /* 0x000000ffff077224 */ /* 0x000fce00078e00ff */
.L_x_11:
[----:B0-----:R-:W0:Y:S01]  /*0ad0*/  LDC.64 R10, c[0x0][0x380] ;  /* 0x0000e000ff0a7b82 */ /* 0x001e220000000a00 */
[----:B------:R-:W-:Y:S01]  /*0ae0*/  R2UR UR4, R18 ;  /* 0x00000000120472ca */ /* 0x000fe200000e0000 */
[----:B------:R-:W-:Y:S01]  /*0af0*/  IMAD.IADD R9, R4, 0x1, R7 ;  /* 0x0000000104097824 */ /* 0x000fe200078e0207 */
[----:B------:R-:W-:-:S03]  /*0b00*/  R2UR UR5, R19 ;  /* 0x00000000130572ca */ /* 0x000fc600000e0000 */
[----:B0-----:R-:W-:-:S10]  /*0b10*/  IMAD.WIDE.U32 R10, R9, 0x4, R10 ;  /* 0x00000004090a7825 */ /* 0x001fd400078e000a */
[----:B------:R-:W2:Y:S01]  /*0b20*/  LDG.E R13, desc[UR4][R10.64] ;  /* 0x000000040a0d7981 */ /* 0x000ea2000c1e1900 */
[----:B------:R-:W-:Y:S01]  /*0b30*/  R2UR UR6, R18 ;  /* 0x00000000120672ca */ /* 0x000fe200000e0000 */
[----:B------:R-:W-:Y:S01]  /*0b40*/  IMAD.WIDE.U32 R8, R7, 0x4, R16 ;  /* 0x0000000407087825 */ /* 0x000fe200078e0010 */
[----:B------:R-:W-:-:S04]  /*0b50*/  R2UR UR7, R19 ;  /* 0x00000000130772ca */ /* 0x000fc800000e0000 */
[----:B--2---:R0:W-:Y:S09]  /*0b60*/  ST.E desc[UR4][R8.64], R13 ;  /* 0x0000000d08007985 */ /* 0x0041f2000c101904 */
[----:B------:R-:W2:Y:S04]  /*0b70*/  LDG.E R15, desc[UR6][R10.64+0x4] ;  /* 0x000004060a0f7981 */ /* 0x000ea8000c1e1900 */
[----:B--2---:R1:W-:Y:S04]  /*0b80*/  ST.E desc[UR4][R8.64+0x4], R15 ;  /* 0x0000040f08007985 */ /* 0x0043e8000c101904 */
[----:B------:R-:W2:Y:S04]  /*0b90*/  LDG.E R21, desc[UR6][R10.64+0x8] ;  /* 0x000008060a157981 */ /* 0x000ea8000c1e1900 */
[----:B--2---:R2:W-:Y:S04]  /*0ba0*/  ST.E desc[UR4][R8.64+0x8], R21 ;  /* 0x0000081508007985 */ /* 0x0045e8000c101904 */
[----:B------:R-:W3:Y:S04]  /*0bb0*/  LDG.E R25, desc[UR6][R10.64+0xc] ;  /* 0x00000c060a197981 */ /* 0x000ee8000c1e1900 */
[----:B---3--:R3:W-:Y:S04]  /*0bc0*/  ST.E desc[UR4][R8.64+0xc], R25 ;  /* 0x00000c1908007985 */ /* 0x0087e8000c101904 */
[----:B0-----:R-:W4:Y:S04]  /*0bd0*/  LDG.E R13, desc[UR6][R10.64+0x10] ;  /* 0x000010060a0d7981 */ /* 0x001f28000c1e1900 */
[----:B----4-:R0:W-:Y:S04]  /*0be0*/  ST.E desc[UR4][R8.64+0x10], R13 ;  /* 0x0000100d08007985 */ /* 0x0101e8000c101904 */
[----:B-1----:R-:W4:Y:S04]  /*0bf0*/  LDG.E R15, desc[UR6][R10.64+0x14] ;  /* 0x000014060a0f7981 */ /* 0x002f28000c1e1900 */
[----:B----4-:R1:W-:Y:S04]  /*0c00*/  ST.E desc[UR4][R8.64+0x14], R15 ;  /* 0x0000140f08007985 */ /* 0x0103e8000c101904 */
[----:B--2---:R-:W2:Y:S04]  /*0c10*/  LDG.E R21, desc[UR6][R10.64+0x18] ;  /* 0x000018060a157981 */ /* 0x004ea8000c1e1900 */
[----:B--2---:R2:W-:Y:S04]  /*0c20*/  ST.E desc[UR4][R8.64+0x18], R21 ;  /* 0x0000181508007985 */ /* 0x0045e8000c101904 */
[----:B---3--:R-:W3:Y:S04]  /*0c30*/  LDG.E R25, desc[UR6][R10.64+0x1c] ;  /* 0x00001c060a197981 */ /* 0x008ee8000c1e1900 */
        /* <DEDUP_REMOVED lines=13> */
[----:B--2---:R-:W2:Y:S01]  /*0d10*/  LDG.E R21, desc[UR6][R10.64+0x38] ;  /* 0x000038060a157981 */ /* 0x004ea2000c1e1900 */
[----:B------:R-:W-:-:S05]  /*0d20*/  VIADD R7, R7, 0x10 ;  /* 0x0000001007077836 */ /* 0x000fca0000000000 */
[----:B------:R-:W-:Y:S01]  /*0d30*/  ISETP.NE.AND P0, PT, R7, R5, PT ;  /* 0x000000050700720c */ /* 0x000fe20003f05270 */
[----:B--2---:R0:W-:Y:S04]  /*0d40*/  ST.E desc[UR4][R8.64+0x38], R21 ;  /* 0x0000381508007985 */ /* 0x0041e8000c101904 */
[----:B---3--:R-:W2:Y:S04]  /*0d50*/  LDG.E R25, desc[UR6][R10.64+0x3c] ;  /* 0x00003c060a197981 */ /* 0x008ea8000c1e1900 */
[----:B--2---:R0:W-:Y:S04]  /*0d60*/  ST.E desc[UR4][R8.64+0x3c], R25 ;  /* 0x00003c1908007985 */ /* 0x0041e8000c101904 */
[----:B------:R-:W-:Y:S05]  /*0d70*/  @P0 BRA `(.L_x_11) ;  /* 0xfffffffc00540947 */ /* 0x000fea000383ffff */
[----:B------:R-:W-:Y:S05]  /*0d80*/  BSYNC.RECONVERGENT B0 ;  /* 0x0000000000007941 */ /* 0x000fea0003800200 */
.L_x_10:
[----:B------:R-:W-:Y:S05]  /*0d90*/  @!P1 BRA `(.L_x_12) ;  /* 0x0000000400549947 */ /* 0x000fea0003800000 */
[----:B------:R-:W-:Y:S02]  /*0da0*/  ISETP.GE.U32.AND P0, PT, R3, 0x8, PT ;  /* 0x000000080300780c */ /* 0x000fe40003f06070 */
[----:B------:R-:W-:-:S04]  /*0db0*/  LOP3.LUT R14, R6, 0x7, RZ, 0xc0, !PT ;  /* 0x00000007060e7812 */ /* 0x000fc800078ec0ff */
[----:B------:R-:W-:-:S07]  /*0dc0*/  ISETP.NE.AND P1, PT, R14, RZ, PT ;  /* 0x000000ff0e00720c */ /* 0x000fce0003f25270 */
[----:B------:R-:W-:Y:S06]  /*0dd0*/  @!P0 BRA `(.L_x_13) ;  /* 0x0000000000888947 */ /* 0x000fec0003800000 */
[----:B0-----:R-:W0:Y:S01]  /*0de0*/  LDC.64 R12, c[0x0][0x380] ;  /* 0x0000e000ff0c7b82 */ /* 0x001e220000000a00 */
[----:B------:R-:W-:Y:S01]  /*0df0*/  R2UR UR4, R18 ;  /* 0x00000000120472ca */ /* 0x000fe200000e0000 */
[----:B------:R-:W-:Y:S01]  /*0e00*/  IMAD.IADD R7, R4, 0x1, R5 ;  /* 0x0000000104077824 */ /* 0x000fe200078e0205 */
[----:B------:R-:W-:-:S03]  /*0e10*/  R2UR UR5, R19 ;  /* 0x00000000130572ca */ /* 0x000fc600000e0000 */
[----:B0-----:R-:W-:-:S10]  /*0e20*/  IMAD.WIDE.U32 R12, R7, 0x4, R12 ;  /* 0x00000004070c7825 */ /* 0x001fd400078e000c */
[----:B------:R-:W2:Y:S01]  /*0e30*/  LDG.E R13, desc[UR4][R12.64] ;  /* 0x000000040c0d7981 */ /* 0x000ea2000c1e1900 */
[----:B------:R-:W0:Y:S01]  /*0e40*/  LDCU.64 UR4, c[0x0][0x380] ;  /* 0x00007000ff0477ac */ /* 0x000e220008000a00 */
[----:B------:R-:W-:Y:S01]  /*0e50*/  IADD3 R7, P0, PT, R4, R5, RZ ;  /* 0x0000000504077210 */ /* 0x000fe20007f1e0ff */
[----:B------:R-:W-:Y:S01]  /*0e60*/  IMAD.WIDE.U32 R8, R5, 0x4, R16 ;  /* 0x0000000405087825 */ /* 0x000fe200078e0010 */
[C---:B------:R-:W-:Y:S02]  /*0e70*/  R2UR UR6, R18.reuse ;  /* 0x00000000120672ca */ /* 0x040fe400000e0000 */
[C---:B------:R-:W-:Y:S01]  /*0e80*/  R2UR UR7, R19.reuse ;  /* 0x00000000130772ca */ /* 0x040fe200000e0000 */
[----:B------:R-:W-:Y:S01]  /*0e90*/  IMAD.X R20, RZ, RZ, RZ, P0 ;  /* 0x000000ffff147224 */ /* 0x000fe200000e06ff */
[----:B------:R-:W-:Y:S02]  /*0ea0*/  R2UR UR8, R18 ;  /* 0x00000000120872ca */ /* 0x000fe400000e0000 */
[----:B------:R-:W-:-:S02]  /*0eb0*/  R2UR UR9, R19 ;  /* 0x00000000130972ca */ /* 0x000fc400000e0000 */
[----:B0-----:R-:W-:-:S04]  /*0ec0*/  LEA R10, P0, R7, UR4, 0x2 ;  /* 0x00000004070a7c11 */ /* 0x001fc8000f8010ff */
[----:B------:R-:W-:-:S03]  /*0ed0*/  LEA.HI.X R11, R7, UR5, R20, 0x2, P0 ;  /* 0x00000005070b7c11 */ /* 0x000fc600080f1414 */
[----:B--2---:R0:W-:Y:S04]  /*0ee0*/  ST.E desc[UR6][R8.64], R13 ;  /* 0x0000000d08007985 */ /* 0x0041e8000c101906 */
[----:B------:R-:W2:Y:S01]  /*0ef0*/  LDG.E R7, desc[UR8][R10.64+0x4] ;  /* 0x000004080a077981 */ /* 0x000ea2000c1e1900 */
[----:B------:R-:W-:Y:S02]  /*0f00*/  R2UR UR4, R18 ;  /* 0x00000000120472ca */ /* 0x000fe400000e0000 */
[----:B------:R-:W-:-:S13]  /*0f10*/  R2UR UR5, R19 ;  /* 0x00000000130572ca */ /* 0x000fda00000e0000 */
[----:B--2---:R1:W-:Y:S04]  /*0f20*/  ST.E desc[UR4][R8.64+0x4], R7 ;  /* 0x0000040708007985 */ /* 0x0043e8000c101904 */
[----:B------:R-:W2:Y:S04]  /*0f30*/  LDG.E R15, desc[UR6][R10.64+0x8] ;  /* 0x000008060a0f7981 */ /* 0x000ea8000c1e1900 */
[----:B--2---:R2:W-:Y:S04]  /*0f40*/  ST.E desc[UR4][R8.64+0x8], R15 ;  /* 0x0000080f08007985 */ /* 0x0045e8000c101904 */
[----:B------:R-:W3:Y:S04]  /*0f50*/  LDG.E R21, desc[UR6][R10.64+0xc] ;  /* 0x00000c060a157981 */ /* 0x000ee8000c1e1900 */
[----:B---3--:R3:W-:Y:S04]  /*0f60*/  ST.E desc[UR4][R8.64+0xc], R21 ;  /* 0x00000c1508007985 */ /* 0x0087e8000c101904 */
[----:B0-----:R-:W4:Y:S04]  /*0f70*/  LDG.E R13, desc[UR6][R10.64+0x10] ;  /* 0x000010060a0d7981 */ /* 0x001f28000c1e1900 */
[----:B----4-:R4:W-:Y:S04]  /*0f80*/  ST.E desc[UR4][R8.64+0x10], R13 ;  /* 0x0000100d08007985 */ /* 0x0109e8000c101904 */
[----:B-1----:R-:W5:Y:S04]  /*0f90*/  LDG.E R7, desc[UR6][R10.64+0x14] ;  /* 0x000014060a077981 */ /* 0x002f68000c1e1900 */
[----:B-----5:R4:W-:Y:S04]  /*0fa0*/  ST.E desc[UR4][R8.64+0x14], R7 ;  /* 0x0000140708007985 */ /* 0x0209e8000c101904 */
[----:B--2---:R-:W2:Y:S04]  /*0fb0*/  LDG.E R15, desc[UR6][R10.64+0x18] ;  /* 0x000018060a0f7981 */ /* 0x004ea8000c1e1900 */
[----:B--2---:R4:W-:Y:S04]  /*0fc0*/  ST.E desc[UR4][R8.64+0x18], R15 ;  /* 0x0000180f08007985 */ /* 0x0049e8000c101904 */
[----:B---3--:R-:W2:Y:S01]  /*0fd0*/  LDG.E R21, desc[UR6][R10.64+0x1c] ;  /* 0x00001c060a157981 */ /* 0x008ea2000c1e1900 */
[----:B------:R-:W-:-:S03]  /*0fe0*/  VIADD R5, R5, 0x8 ;  /* 0x0000000805057836 */ /* 0x000fc60000000000 */
[----:B--2---:R4:W-:Y:S04]  /*0ff0*/  ST.E desc[UR4][R8.64+0x1c], R21 ;  /* 0x00001c1508007985 */ /* 0x0049e8000c101904 */
.L_x_13:
[----:B------:R-:W-:Y:S04]  /*1000*/  BSSY.RECONVERGENT B0, `(.L_x_12) ;  /* 0x000002e000007945 */ /* 0x000fe80003800200 */
[----:B------:R-:W-:Y:S05]  /*1010*/  @!P1 BRA `(.L_x_14) ;  /* 0x0000000000b09947 */ /* 0x000fea0003800000 */
[----:B------:R-:W-:Y:S02]  /*1020*/  ISETP.GE.U32.AND P0, PT, R14, 0x4, PT ;  /* 0x000000040e00780c */ /* 0x000fe40003f06070 */
[----:B----4-:R-:W-:-:S04]  /*1030*/  LOP3.LUT R7, R6, 0x3, RZ, 0xc0, !PT ;  /* 0x0000000306077812 */ /* 0x010fc800078ec0ff */
        /* <DEDUP_REMOVED lines=25> */
[----:B------:R-:W2:Y:S01]  /*11d0*/  LDG.E R25, desc[UR6][R10.64+0xc] ;  /* 0x00000c060a197981 */ /* 0x000ea2000c1e1900 */
[----:B------:R-:W-:-:S03]  /*11e0*/  VIADD R5, R5, 0x4 ;  /* 0x0000000405057836 */ /* 0x000fc60000000000 */
[----:B--2---:R1:W-:Y:S04]  /*11f0*/  ST.E desc[UR4][R8.64+0xc], R25 ;  /* 0x00000c1908007985 */ /* 0x0043e8000c101904 */
.L_x_15:
[----:B------:R-:W-:Y:S05]  /*1200*/  @!P1 BRA `(.L_x_14) ;  /* 0x0000000000349947 */ /* 0x000fea0003800000 */
[----:B01----:R-:W0:Y:S01]  /*1210*/  LDC.64 R8, c[0x0][0x380] ;  /* 0x0000e000ff087b82 */ /* 0x003e220000000a00 */
[----:B------:R-:W-:-:S07]  /*1220*/  IMAD.MOV.U32 R14, RZ, RZ, RZ ;  /* 0x000000ffff0e7224 */ /* 0x000fce00078e00ff */
.L_x_16:
[----:B------:R-:W-:Y:S01]  /*1230*/  R2UR UR4, R18 ;  /* 0x00000000120472ca */ /* 0x000fe200000e0000 */
[----:B--2---:R-:W-:Y:S01]  /*1240*/  IMAD.IADD R13, R4, 0x1, R5 ;  /* 0x00000001040d7824 */ /* 0x004fe200078e0205 */
[----:B------:R-:W-:-:S03]  /*1250*/  R2UR UR5, R19 ;  /* 0x00000000130572ca */ /* 0x000fc600000e0000 */
[----:B0-----:R-:W-:-:S10]  /*1260*/  IMAD.WIDE.U32 R12, R13, 0x4, R8 ;  /* 0x000000040d0c7825 */ /* 0x001fd400078e0008 */
[----:B------:R-:W2:Y:S01]  /*1270*/  LDG.E R13, desc[UR4][R12.64] ;  /* 0x000000040c0d7981 */ /* 0x000ea2000c1e1900 */
[----:B------:R-:W-:Y:S02]  /*1280*/  VIADD R14, R14, 0x1 ;  /* 0x000000010e0e7836 */ /* 0x000fe40000000000 */
[----:B------:R-:W-:-:S03]  /*1290*/  IMAD.WIDE.U32 R10, R5, 0x4, R16 ;  /* 0x00000004050a7825 */ /* 0x000fc600078e0010 */
[----:B------:R-:W-:Y:S01]  /*12a0*/  ISETP.NE.AND P0, PT, R14, R7, PT ;  /* 0x000000070e00720c */ /* 0x000fe20003f05270 */
[----:B------:R-:W-:Y:S01]  /*12b0*/  VIADD R5, R5, 0x1 ;  /* 0x0000000105057836 */ /* 0x000fe20000000000 */
[----:B--2---:R2:W-:Y:S11]  /*12c0*/  ST.E desc[UR4][R10.64], R13 ;  /* 0x0000000d0a007985 */ /* 0x0045f6000c101904 */
[----:B------:R-:W-:Y:S05]  /*12d0*/  @P0 BRA `(.L_x_16) ;  /* 0xfffffffc00d40947 */ /* 0x000fea000383ffff */
.L_x_14:
[----:B------:R-:W-:Y:S05]  /*12e0*/  BSYNC.RECONVERGENT B0 ;  /* 0x0000000000007941 */ /* 0x000fea0003800200 */
.L_x_12:
[----:B------:R-:W-:Y:S01]  /*12f0*/  BSSY.RECONVERGENT B0, `(.L_x_17) ;  /* 0x00001bc000007945 */ /* 0x000fe20003800200 */
[C---:B------:R-:W-:Y:S02]  /*1300*/  LOP3.LUT R5, R6.reuse, 0x7, RZ, 0xc0, !PT ;  /* 0x0000000706057812 */ /* 0x040fe400078ec0ff */
[----:B------:R-:W-:-:S07]  /*1310*/  LOP3.LUT R6, R6, 0x3, RZ, 0xc0, !PT ;  /* 0x0000000306067812 */ /* 0x000fce00078ec0ff */
.L_x_33:
[----:B------:R-:W-:Y:S01]  /*1320*/  BSSY.RELIABLE B1, `(.L_x_18) ;  /* 0x0000009000017945 */ /* 0x000fe20003800100 */
[----:B-1-34-:R-:W-:-:S07]  /*1330*/  IMAD.MOV.U32 R7, RZ, RZ, RZ ;  /* 0x000000ffff077224 */ /* 0x01afce00078e00ff */
.L_x_38:
[----:B------:R-:W-:Y:S02]  /*1340*/  R2UR UR4, R18 ;  /* 0x00000000120472ca */ /* 0x000fe400000e0000 */
[----:B------:R-:W-:Y:S02]  /*1350*/  R2UR UR5, R19 ;  /* 0x00000000130572ca */ /* 0x000fe400000e0000 */
[----:B01----:R-:W-:-:S05]  /*1360*/  IADD3 R8, P0, PT, R7, R22, RZ ;  /* 0x0000001607087210 */ /* 0x003fca0007f1e0ff */
[----:B------:R-:W-:-:S06]  /*1370*/  IMAD.X R9, RZ, RZ, R2, P0 ;  /* 0x000000ffff097224 */ /* 0x000fcc00000e0602 */
[----:B------:R-:W3:Y:S02]  /*1380*/  LD.E.U8 R8, desc[UR4][R8.64] ;  /* 0x0000000408087980 */ /* 0x000ee4000c101100 */
[----:B---3--:R-:W-:-:S13]  /*1390*/  ISETP.NE.AND P0, PT, R8, RZ, PT ;  /* 0x000000ff0800720c */ /* 0x008fda0003f05270 */
[----:B------:R-:W-:Y:S05]  /*13a0*/  @P0 BRA `(.L_x_19) ;  /* 0x0000001800ac0947 */ /* 0x000fea0003800000 */
[----:B------:R-:W-:Y:S05]  /*13b0*/  BSYNC.RELIABLE B1 ;  /* 0x0000000000017941 */ /* 0x000fea0003800100 */
.L_x_18:
[----:B------:R-:W-:Y:S01]  /*13c0*/  ISETP.GE.U32.AND P0, PT, R0, 0x3, PT ;  /* 0x000000030000780c */ /* 0x000fe20003f06070 */
[----:B------:R-:W-:Y:S02]  /*13d0*/  IMAD.MOV.U32 R7, RZ, RZ, 0x3b9ac9ff ;  /* 0x3b9ac9ffff077424 */ /* 0x000fe400078e00ff */
[----:B------:R-:W-:Y:S02]  /*13e0*/  IMAD.MOV.U32 R15, RZ, RZ, RZ ;  /* 0x000000ffff0f7224 */ /* 0x000fe400078e00ff */
[----:B--2---:R-:W-:-:S08]  /*13f0*/  IMAD.MOV.U32 R13, RZ, RZ, R23 ;  /* 0x000000ffff0d7224 */ /* 0x004fd000078e0017 */
[----:B------:R-:W-:Y:S05]  /*1400*/  @!P0 BRA `(.L_x_20) ;  /* 0x0000000000f08947 */ /* 0x000fea0003800000 */
[----:B------:R-:W0:Y:S01]  /*1410*/  LDC R24, c[0x0][0x388] ;  /* 0x0000e200ff187b82 */ /* 0x000e220000000800 */
[----:B------:R-:W-:Y:S01]  /*1420*/  BSSY.RECONVERGENT B1, `(.L_x_21) ;  /* 0x0000039000017945 */ /* 0x000fe20003800200 */
[----:B------:R-:W-:Y:S02]  /*1430*/  IMAD.MOV.U32 R7, RZ, RZ, 0x3b9ac9ff ;  /* 0x3b9ac9ffff077424 */ /* 0x000fe400078e00ff */
[----:B------:R-:W-:Y:S02]  /*1440*/  IMAD.MOV.U32 R15, RZ, RZ, RZ ;  /* 0x000000ffff0f7224 */ /* 0x000fe400078e00ff */
[----:B------:R-:W-:Y:S01]  /*1450*/  IMAD.MOV.U32 R13, RZ, RZ, R23 ;  /* 0x000000ffff0d7224 */ /* 0x000fe200078e0017 */
[----:B0-----:R-:W-:-:S07]  /*1460*/  LOP3.LUT R24, R24, 0x7ffffffc, RZ, 0xc0, !PT ;  /* 0x7ffffffc18187812 */ /* 0x001fce00078ec0ff */
.L_x_22:
[C---:B------:R-:W-:Y:S02]  /*1470*/  R2UR UR4, R18.reuse ;  /* 0x00000000120472ca */ /* 0x040fe400000e0000 */
[----:B------:R-:W-:Y:S02]  /*1480*/  R2UR UR5, R19 ;  /* 0x00000000130572ca */ /* 0x000fe400000e0000 */
[----:B------:R-:W-:Y:S02]  /*1490*/  IADD3 R8, P0, PT, R15, R22, RZ ;  /* 0x000000160f087210 */ /* 0x000fe40007f1e0ff */
[C---:B------:R-:W-:Y:S02]  /*14a0*/  R2UR UR6, R18.reuse ;  /* 0x00000000120672ca */ /* 0x040fe400000e0000 */
[----:B------:R-:W-:Y:S01]  /*14b0*/  R2UR UR7, R19 ;  /* 0x00000000130772ca */ /* 0x000fe200000e0000 */
[----:B------:R-:W-:Y:S01]  /*14c0*/  IMAD.X R9, RZ, RZ, R2, P0 ;  /* 0x000000ffff097224 */ /* 0x000fe200000e0602 */
[----:B------:R-:W-:-:S02]  /*14d0*/  R2UR UR8, R18 ;  /* 0x00000000120872ca */ /* 0x000fc400000e0000 */
[----:B------:R-:W-:-:S03]  /*14e0*/  R2UR UR9, R19 ;  /* 0x00000000130972ca */ /* 0x000fc600000e0000 */
[----:B------:R-:W2:Y:S06]  /*14f0*/  LD.E.U8 R12, desc[UR4][R8.64] ;  /* 0x00000004080c7980 */ /* 0x000eac000c101100 */
[----:B------:R-:W3:Y:S04]  /*1500*/  LD.E.U8 R10, desc[UR6][R8.64+0x1] ;  /* 0x00000106080a7980 */ /* 0x000ee8000c101100 */
[----:B------:R-:W4:Y:S01]  /*1510*/  LD.E.U8 R11, desc[UR8][R8.64+0x2] ;  /* 0x00000208080b7980 */ /* 0x000f22000c101100 */
[----:B--2---:R-:W-:-:S02]  /*1520*/  ISETP.NE.AND P5, PT, R12, 0x1, PT ;  /* 0x000000010c00780c */ /* 0x004fc40003fa5270 */
[----:B---3--:R-:W-:Y:S02]  /*1530*/  ISETP.NE.AND P2, PT, R10, 0x1, PT ;  /* 0x000000010a00780c */ /* 0x008fe40003f45270 */
[----:B----4-:R-:W-:Y:S01]  /*1540*/  ISETP.NE.AND P3, PT, R11, 0x1, PT ;  /* 0x000000010b00780c */ /* 0x010fe20003f65270 */
[----:B------:R-:W-:-:S08]  /*1550*/  IMAD.WIDE.U32 R10, R15, 0x4, R16 ;  /* 0x000000040f0a7825 */ /* 0x000fd000078e0010 */
[C---:B------:R-:W-:Y:S02]  /*1560*/  @P5 R2UR UR4, R18.reuse ;  /* 0x00000000120452ca */ /* 0x040fe400000e0000 */
[C---:B------:R-:W-:Y:S02]  /*1570*/  @P5 R2UR UR5, R19.reuse ;  /* 0x00000000130552ca */ /* 0x040fe400000e0000 */
[C---:B------:R-:W-:Y:S02]  /*1580*/  @P2 R2UR UR6, R18.reuse ;  /* 0x00000000120622ca */ /* 0x040fe400000e0000 */
[C---:B------:R-:W-:Y:S02]  /*1590*/  @P2 R2UR UR7, R19.reuse ;  /* 0x00000000130722ca */ /* 0x040fe400000e0000 */
[----:B------:R-:W-:Y:S02]  /*15a0*/  @P3 R2UR UR8, R18 ;  /* 0x00000000120832ca */ /* 0x000fe400000e0000 */
[----:B------:R-:W-:-:S05]  /*15b0*/  @P3 R2UR UR9, R19 ;  /* 0x00000000130932ca */ /* 0x000fca00000e0000 */
[----:B------:R-:W2:Y:S01]  /*15c0*/  @P5 LD.E R12, desc[UR4][R10.64] ;  /* 0x000000040a0c5980 */ /* 0x000ea2000c101900 */
[----:B------:R-:W-:Y:S02]  /*15d0*/  R2UR UR4, R18 ;  /* 0x00000000120472ca */ /* 0x000fe400000e0000 */
[----:B------:R-:W-:Y:S01]  /*15e0*/  R2UR UR5, R19 ;  /* 0x00000000130572ca */ /* 0x000fe200000e0000 */
[----:B------:R-:W3:Y:S04]  /*15f0*/  @P2 LD.E R14, desc[UR6][R10.64+0x4] ;  /* 0x000004060a0e2980 */ /* 0x000ee8000c101900 */
[----:B------:R-:W4:Y:S08]  /*1600*/  @P3 LD.E R20, desc[UR8][R10.64+0x8] ;  /* 0x000008080a143980 */ /* 0x000f30000c101900 */
[----:B------:R-:W5:Y:S01]  /*1610*/  LD.E.U8 R8, desc[UR4][R8.64+0x3] ;  /* 0x0000030408087980 */ /* 0x000f62000c101100 */
[----:B------:R-:W-:-:S02]  /*1620*/  PLOP3.LUT P1, PT, PT, PT, PT, 0x80, 0x8 ;  /* 0x000000000008781c */ /* 0x000fc40003f2f070 */
[----:B--2---:R-:W-:Y:S02]  /*1630*/  @P5 ISETP.GE.AND P6, PT, R12, R7, PT ;  /* 0x000000070c00520c */ /* 0x004fe40003fc6270 */
[----:B------:R-:W-:-:S04]  /*1640*/  @P5 VIMNMX R7, PT, PT, R7, R12, PT ;  /* 0x0000000c07075248 */ /* 0x000fc80003fe0100 */
[----:B---3--:R-:W-:Y:S02]  /*1650*/  @P2 ISETP.GE.AND P0, PT, R14, R7, PT ;  /* 0x000000070e00220c */ /* 0x008fe40003f06270 */
[----:B------:R-:W-:Y:S02]  /*1660*/  @P2 VIMNMX R7, PT, PT, R7, R14, PT ;  /* 0x0000000e07072248 */ /* 0x000fe40003fe0100 */
[----:B------:R-:W-:Y:S02]  /*1670*/  @P2 PLOP3.LUT P1, PT, P0, PT, PT, 0x80, 0x8 ;  /* 0x000000000008281c */ /* 0x000fe4000072f070 */
[----:B----4-:R-:W-:Y:S02]  /*1680*/  @P3 ISETP.GE.AND P4, PT, R20, R7, PT ;  /* 0x000000071400320c */ /* 0x010fe40003f86270 */
[----:B------:R-:W-:Y:S02]  /*1690*/  PLOP3.LUT P0, PT, PT, PT, PT, 0x80, 0x8 ;  /* 0x000000000008781c */ /* 0x000fe40003f0f070 */
[----:B------:R-:W-:-:S02]  /*16a0*/  @P3 PLOP3.LUT P0, PT, P4, PT, PT, 0x80, 0x8 ;  /* 0x000000000008381c */ /* 0x000fc4000270f070 */
[----:B-----5:R-:W-:-:S13]  /*16b0*/  ISETP.NE.AND P4, PT, R8, 0x1, PT ;  /* 0x000000010800780c */ /* 0x020fda0003f85270 */
[----:B------:R-:W-:Y:S02]  /*16c0*/  @P4 R2UR UR4, R18 ;  /* 0x00000000120442ca */ /* 0x000fe400000e0000 */
[----:B------:R-:W-:-:S13]  /*16d0*/  @P4 R2UR UR5, R19 ;  /* 0x00000000130542ca */ /* 0x000fda00000e0000 */
[----:B------:R-:W2:Y:S01]  /*16e0*/  @P4 LD.E R10, desc[UR4][R10.64+0xc] ;  /* 0x00000c040a0a4980 */ /* 0x000ea2000c101900 */
[----:B------:R-:W-:Y:S02]  /*16f0*/  @P3 VIMNMX R7, PT, PT, R7, R20, PT ;  /* 0x0000001407073248 */ /* 0x000fe40003fe0100 */
[C---:B------:R-:W-:Y:S01]  /*1700*/  @P5 SEL R13, R15.reuse, R13, !P6 ;  /* 0x0000000d0f0d5207 */ /* 0x040fe20007000000 */
[C---:B------:R-:W-:Y:S01]  /*1710*/  @!P1 VIADD R13, R15.reuse, 0x1 ;  /* 0x000000010f0d9836 */ /* 0x040fe20000000000 */
[----:B------:R-:W-:Y:S01]  /*1720*/  PLOP3.LUT P1, PT, PT, PT, PT, 0x80, 0x8 ;  /* 0x000000000008781c */ /* 0x000fe20003f2f070 */
[----:B------:R-:W-:Y:S01]  /*1730*/  @!P0 VIADD R13, R15, 0x2 ;  /* 0x000000020f0d8836 */ /* 0x000fe20000000000 */
[----:B--2---:R-:W-:Y:S02]  /*1740*/  @P4 ISETP.GE.AND P5, PT, R10, R7, PT ;  /* 0x000000070a00420c */ /* 0x004fe40003fa6270 */
[----:B------:R-:W-:Y:S02]  /*1750*/  @P4 VIMNMX R7, PT, PT, R7, R10, PT ;  /* 0x0000000a07074248 */ /* 0x000fe40003fe0100 */
[----:B------:R-:W-:-:S13]  /*1760*/  @P4 PLOP3.LUT P1, PT, P5, PT, PT, 0x80, 0x8 ;  /* 0x000000000008481c */ /* 0x000fda0002f2f070 */
[C---:B------:R-:W-:Y:S02]  /*1770*/  @!P1 VIADD R13, R15.reuse, 0x3 ;  /* 0x000000030f0d9836 */ /* 0x040fe40000000000 */
[----:B------:R-:W-:-:S05]  /*1780*/  VIADD R15, R15, 0x4 ;  /* 0x000000040f0f7836 */ /* 0x000fca0000000000 */
[----:B------:R-:W-:-:S13]  /*1790*/  ISETP.NE.AND P0, PT, R15, R24, PT ;  /* 0x000000180f00720c */ /* 0x000fda0003f05270 */
[----:B------:R-:W-:Y:S05]  /*17a0*/  @P0 BRA `(.L_x_22) ;  /* 0xfffffffc00300947 */ /* 0x000fea000383ffff */
[----:B------:R-:W-:Y:S05]  /*17b0*/  BSYNC.RECONVERGENT B1 ;  /* 0x0000000000017941 */ /* 0x000fea0003800200 */
.L_x_21:
[----:B------:R-:W-:-:S07]  /*17c0*/  IMAD.MOV.U32 R15, RZ, RZ, R24 ;  /* 0x000000ffff0f7224 */ /* 0x000fce00078e0018 */
.L_x_20:
[----:B------:R-:W-:-:S13]  /*17d0*/  ISETP.NE.AND P0, PT, R6, RZ, PT ;  /* 0x000000ff0600720c */ /* 0x000fda0003f05270 */
[----:B------:R-:W-:Y:S05]  /*17e0*/  @!P0 BRA `(.L_x_23) ;  /* 0x0000000000b88947 */ /* 0x000fea0003800000 */
[----:B------:R-:W-:Y:S02]  /*17f0*/  R2UR UR4, R18 ;  /* 0x00000000120472ca */ /* 0x000fe400000e0000 */
[----:B------:R-:W-:Y:S02]  /*1800*/  R2UR UR5, R19 ;  /* 0x00000000130572ca */ /* 0x000fe400000e0000 */
[----:B------:R-:W-:-:S05]  /*1810*/  IADD3 R8, P0, PT, R15, R22, RZ ;  /* 0x000000160f087210 */ /* 0x000fca0007f1e0ff */
[----:B------:R-:W-:-:S06]  /*1820*/  IMAD.X R9, RZ, RZ, R2, P0 ;  /* 0x000000ffff097224 */ /* 0x000fcc00000e0602 */
[----:B------:R-:W2:Y:S01]  /*1830*/  LD.E.U8 R10, desc[UR4][R8.64] ;  /* 0x00000004080a7980 */ /* 0x000ea2000c101100 */
[----:B------:R-:W-:Y:S01]  /*1840*/  BSSY.RECONVERGENT B1, `(.L_x_24) ;  /* 0x000000c000017945 */ /* 0x000fe20003800200 */
[----:B------:R-:W-:Y:S01]  /*1850*/  ISETP.NE.AND P1, PT, R6, 0x1, PT ;  /* 0x000000010600780c */ /* 0x000fe20003f25270 */
[----:B------:R-:W-:Y:S01]  /*1860*/  IMAD.MOV.U32 R12, RZ, RZ, R7 ;  /* 0x000000ffff0c7224 */ /* 0x000fe200078e0007 */
[----:B--2---:R-:W-:Y:S01]  /*1870*/  ISETP.NE.AND P0, PT, R10, 0x1, PT ;  /* 0x000000010a00780c */ /* 0x004fe20003f05270 */
[----:B------:R-:W-:-:S12]  /*1880*/  IMAD.WIDE.U32 R10, R15, 0x4, R16 ;  /* 0x000000040f0a7825 */ /* 0x000fd800078e0010 */
[----:B------:R-:W-:Y:S05]  /*1890*/  @!P0 BRA `(.L_x_25) ;  /* 0x0000000000188947 */ /* 0x000fea0003800000 */
[----:B------:R-:W-:Y:S02]  /*18a0*/  R2UR UR4, R18 ;  /* 0x00000000120472ca */ /* 0x000fe400000e0000 */
[----:B------:R-:W-:-:S13]  /*18b0*/  R2UR UR5, R19 ;  /* 0x00000000130572ca */ /* 0x000fda00000e0000 */
[----:B------:R-:W2:Y:S02]  /*18c0*/  LD.E R7, desc[UR4][R10.64] ;  /* 0x000000040a077980 */ /* 0x000ea4000c101900 */
[CC--:B--2---:R-:W-:Y:S02]  /*18d0*/  ISETP.GE.AND P0, PT, R7.reuse, R12.reuse, PT ;  /* 0x0000000c0700720c */ /* 0x0c4fe40003f06270 */
[----:B------:R-:W-:Y:S02]  /*18e0*/  VIMNMX R12, PT, PT, R7, R12, PT ;  /* 0x0000000c070c7248 */ /* 0x000fe40003fe0100 */
[----:B------:R-:W-:-:S09]  /*18f0*/  SEL R13, R15, R13, !P0 ;  /* 0x0000000d0f0d7207 */ /* 0x000fd20004000000 */
.L_x_25:
[----:B------:R-:W-:Y:S05]  /*1900*/  BSYNC.RECONVERGENT B1 ;  /* 0x0000000000017941 */ /* 0x000fea0003800200 */
.L_x_24:
[----:B------:R-:W-:Y:S04]  /*1910*/  BSSY.RECONVERGENT B1, `(.L_x_23) ;  /* 0x000001b000017945 */ /* 0x000fe80003800200 */
[----:B------:R-:W-:Y:S05]  /*1920*/  @!P1 BRA `(.L_x_26) ;  /* 0x0000000000649947 */ /* 0x000fea0003800000 */
[----:B------:R-:W-:Y:S02]  /*1930*/  R2UR UR4, R18 ;  /* 0x00000000120472ca */ /* 0x000fe400000e0000 */
[----:B------:R-:W-:-:S13]  /*1940*/  R2UR UR5, R19 ;  /* 0x00000000130572ca */ /* 0x000fda00000e0000 */
[----:B------:R-:W2:Y:S01]  /*1950*/  LD.E.U8 R7, desc[UR4][R8.64+0x1] ;  /* 0x0000010408077980 */ /* 0x000ea2000c101100 */
[----:B------:R-:W-:Y:S01]  /*1960*/  BSSY.RECONVERGENT B2, `(.L_x_27) ;  /* 0x000000a000027945 */ /* 0x000fe20003800200 */
[----:B------:R-:W-:Y:S02]  /*1970*/  ISETP.NE.AND P1, PT, R6, 0x2, PT ;  /* 0x000000020600780c */ /* 0x000fe40003f25270 */
[----:B--2---:R-:W-:-:S13]  /*1980*/  ISETP.NE.AND P0, PT, R7, 0x1, PT ;  /* 0x000000010700780c */ /* 0x004fda0003f05270 */
[----:B------:R-:W-:Y:S05]  /*1990*/  @!P0 BRA `(.L_x_28) ;  /* 0x0000000000188947 */ /* 0x000fea0003800000 */
[----:B------:R-:W-:Y:S02]  /*19a0*/  R2UR UR4, R18 ;  /* 0x00000000120472ca */ /* 0x000fe400000e0000 */
[----:B------:R-:W-:-:S13]  /*19b0*/  R2UR UR5, R19 ;  /* 0x00000000130572ca */ /* 0x000fda00000e0000 */
[----:B------:R-:W2:Y:S02]  /*19c0*/  LD.E R7, desc[UR4][R10.64+0x4] ;  /* 0x000004040a077980 */ /* 0x000ea4000c101900 */
[CC--:B--2---:R-:W-:Y:S02]  /*19d0*/  ISETP.GE.AND P0, PT, R7.reuse, R12.reuse, PT ;  /* 0x0000000c0700720c */ /* 0x0c4fe40003f06270 */
[----:B------:R-:W-:-:S11]  /*19e0*/  VIMNMX R12, PT, PT, R7, R12, PT ;  /* 0x0000000c070c7248 */ /* 0x000fd60003fe0100 */
[----:B------:R-:W-:-:S07]  /*19f0*/  @!P0 VIADD R13, R15, 0x1 ;  /* 0x000000010f0d8836 */ /* 0x000fce0000000000 */
.L_x_28:
[----:B------:R-:W-:Y:S05]  /*1a00*/  BSYNC.RECONVERGENT B2 ;  /* 0x0000000000027941 */ /* 0x000fea0003800200 */
.L_x_27:
[----:B------:R-:W-:Y:S05]  /*1a10*/  @!P1 BRA `(.L_x_26) ;  /* 0x0000000000289947 */ /* 0x000fea0003800000 */
[----:B------:R-:W-:Y:S02]  /*1a20*/  R2UR UR4, R18 ;  /* 0x00000000120472ca */ /* 0x000fe400000e0000 */
[----:B------:R-:W-:-:S13]  /*1a30*/  R2UR UR5, R19 ;  /* 0x00000000130572ca */ /* 0x000fda00000e0000 */
[----:B------:R-:W2:Y:S02]  /*1a40*/  LD.E.U8 R8, desc[UR4][R8.64+0x2] ;  /* 0x0000020408087980 */ /* 0x000ea4000c101100 */
[----:B--2---:R-:W-:-:S13]  /*1a50*/  ISETP.NE.AND P0, PT, R8, 0x1, PT ;  /* 0x000000010800780c */ /* 0x004fda0003f05270 */
[----:B------:R-:W-:Y:S05]  /*1a60*/  @!P0 BRA `(.L_x_26) ;  /* 0x0000000000148947 */ /* 0x000fea0003800000 */
[----:B------:R-:W-:Y:S02]  /*1a70*/  R2UR UR4, R18 ;  /* 0x00000000120472ca */ /* 0x000fe400000e0000 */
[----:B------:R-:W-:-:S13]  /*1a80*/  R2UR UR5, R19 ;  /* 0x00000000130572ca */ /* 0x000fda00000e0000 */
[----:B------:R-:W2:Y:S02]  /*1a90*/  LD.E R10, desc[UR4][R10.64+0x8] ;  /* 0x000008040a0a7980 */ /* 0x000ea4000c101900 */
[----:B--2---:R-:W-:-:S13]  /*1aa0*/  ISETP.GE.AND P0, PT, R10, R12, PT ;  /* 0x0000000c0a00720c */ /* 0x004fda0003f06270 */
[----:B------:R-:W-:-:S07]  /*1ab0*/  @!P0 VIADD R13, R15, 0x2 ;  /* 0x000000020f0d8836 */ /* 0x000fce0000000000 */
.L_x_26:
[----:B------:R-:W-:Y:S05]  /*1ac0*/  BSYNC.RECONVERGENT B1 ;  /* 0x0000000000017941 */ /* 0x000fea0003800200 */
.L_x_23:
[----:B------:R-:W0:Y:S01]  /*1ad0*/  LDC R12, c[0x0][0x388] ;  /* 0x0000e200ff0c7b82 */ /* 0x000e220000000800 */
[----:B------:R-:W-:Y:S01]  /*1ae0*/  IADD3 R8, P0, PT, R13, R22, RZ ;  /* 0x000000160d087210 */ /* 0x000fe20007f1e0ff */
[----:B------:R-:W-:Y:S01]  /*1af0*/  IMAD.MOV.U32 R11, RZ, RZ, 0x1 ;  /* 0x00000001ff0b7424 */ /* 0x000fe200078e00ff */
[----:B------:R-:W-:Y:S01]  /*1b00*/  R2UR UR4, R18 ;  /* 0x00000000120472ca */ /* 0x000fe200000e0000 */
[----:B------:R-:W-:Y:S01]  /*1b10*/  IMAD.MOV.U32 R7, RZ, RZ, RZ ;  /* 0x000000ffff077224 */ /* 0x000fe200078e00ff */
[----:B------:R-:W-:Y:S01]  /*1b20*/  R2UR UR5, R19 ;  /* 0x00000000130572ca */ /* 0x000fe200000e0000 */
[----:B------:R-:W-:Y:S01]  /*1b30*/  IMAD.X R9, RZ, RZ, R2, P0 ;  /* 0x000000ffff097224 */ /* 0x000fe200000e0602 */
[----:B------:R-:W-:-:S11]  /*1b40*/  ISETP.GE.U32.AND P0, PT, R0, 0x7, PT ;  /* 0x000000070000780c */ /* 0x000fd60003f06070 */
[----:B------:R1:W-:Y:S01]  /*1b50*/  ST.E.U8 desc[UR4][R8.64], R11 ;  /* 0x0000000b08007985 */ /* 0x0003e2000c101104 */
[C---:B0-----:R-:W-:Y:S02]  /*1b60*/  IMAD R20, R13.reuse, R12, RZ ;  /* 0x0000000c0d147224 */ /* 0x041fe400078e02ff */
[----:B-1----:R-:W-:Y:S01]  /*1b70*/  IMAD.WIDE.U32 R10, R13, 0x4, R16 ;  /* 0x000000040d0a7825 */ /* 0x002fe200078e0010 */
[----:B------:R-:W-:Y:S06]  /*1b80*/  @!P0 BRA `(.L_x_29) ;  /* 0x00000008003c8947 */ /* 0x000fec0003800000 */
[----:B------:R-:W-:Y:S01]  /*1b90*/  BSSY.RECONVERGENT B1, `(.L_x_29) ;  /* 0x000008e000017945 */ /* 0x000fe20003800200 */
[----:B------:R-:W-:Y:S01]  /*1ba0*/  LOP3.LUT R7, R12, 0x7ffffff8, RZ, 0xc0, !PT ;  /* 0x7ffffff80c077812 */ /* 0x000fe200078ec0ff */
[----:B------:R-:W-:-:S07]  /*1bb0*/  IMAD.MOV.U32 R21, RZ, RZ, RZ ;  /* 0x000000ffff157224 */ /* 0x000fce00078e00ff */
.L_x_32:
[----:B------:R-:W-:Y:S02]  /*1bc0*/  R2UR UR4, R18 ;  /* 0x00000000120472ca */ /* 0x000fe400000e0000 */
[----:B------:R-:W-:Y:S02]  /*1bd0*/  R2UR UR5, R19 ;  /* 0x00000000130572ca */ /* 0x000fe400000e0000 */
[----:B------:R-:W-:-:S05]  /*1be0*/  IADD3 R14, P0, PT, R21, R22, RZ ;  /* 0x00000016150e7210 */ /* 0x000fca0007f1e0ff */
[----:B0-----:R-:W-:-:S06]  /*1bf0*/  IMAD.X R15, RZ, RZ, R2, P0 ;  /* 0x000000ffff0f7224 */ /* 0x001fcc00000e0602 */
[----:B------:R-:W2:Y:S02]  /*1c00*/  LD.E.U8 R8, desc[UR4][R14.64] ;  /* 0x000000040e087980 */ /* 0x000ea4000c101100 */
[----:B--2---:R-:W-:Y:S01]  /*1c10*/  ISETP.NE.AND P0, PT, R8, 0x1, PT ;  /* 0x000000010800780c */ /* 0x004fe20003f05270 */
[----:B------:R-:W-:-:S12]  /*1c20*/  IMAD.WIDE.U32 R8, R21, 0x4, R16 ;  /* 0x0000000415087825 */ /* 0x000fd800078e0010 */
[----:B------:R-:W0:Y:S01]  /*1c30*/  @P0 LDC.64 R12, c[0x0][0x380] ;  /* 0x0000e000ff0c0b82 */ /* 0x000e220000000a00 */
[----:B------:R-:W-:Y:S01]  /*1c40*/  @P0 R2UR UR6, R18 ;  /* 0x00000000120602ca */ /* 0x000fe200000e0000 */
[----:B------:R-:W-:Y:S01]  /*1c50*/  @P0 IMAD.IADD R25, R20, 0x1, R21 ;  /* 0x0000000114190824 */ /* 0x000fe200078e0215 */
[C---:B------:R-:W-:Y:S02]  /*1c60*/  @P0 R2UR UR7, R19.reuse ;  /* 0x00000000130702ca */ /* 0x040fe400000e0000 */
[C---:B------:R-:W-:Y:S02]  /*1c70*/  @P0 R2UR UR4, R18.reuse ;  /* 0x00000000120402ca */ /* 0x040fe400000e0000 */
[C---:B------:R-:W-:Y:S02]  /*1c80*/  @P0 R2UR UR5, R19.reuse ;  /* 0x00000000130502ca */ /* 0x040fe400000e0000 */
[----:B------:R-:W-:Y:S02]  /*1c90*/  @P0 R2UR UR8, R18 ;  /* 0x00000000120802ca */ /* 0x000fe400000e0000 */
[----:B------:R-:W-:Y:S01]  /*1ca0*/  @P0 R2UR UR9, R19 ;  /* 0x00000000130902ca */ /* 0x000fe200000e0000 */
[----:B0-----:R-:W-:-:S12]  /*1cb0*/  @P0 IMAD.WIDE.U32 R12, R25, 0x4, R12 ;  /* 0x00000004190c0825 */ /* 0x001fd800078e000c */
[----:B------:R-:W2:Y:S04]  /*1cc0*/  @P0 LD.E R24, desc[UR8][R10.64] ;  /* 0x000000080a180980 */ /* 0x000ea8000c101900 */
[----:B------:R-:W2:Y:S04]  /*1cd0*/  @P0 LD.E R25, desc[UR6][R8.64] ;  /* 0x0000000608190980 */ /* 0x000ea8000c101900 */
[----:B------:R-:W2:Y:S01]  /*1ce0*/  @P0 LDG.E R12, desc[UR4][R12.64] ;  /* 0x000000040c0c0981 */ /* 0x000ea2000c1e1900 */
[----:B------:R-:W-:Y:S02]  /*1cf0*/  R2UR UR6, R18 ;  /* 0x00000000120672ca */ /* 0x000fe400000e0000 */
[----:B------:R-:W-:-:S02]  /*1d00*/  R2UR UR7, R19 ;  /* 0x00000000130772ca */ /* 0x000fc400000e0000 */
[----:B--2---:R-:W-:-:S05]  /*1d10*/  @P0 VIADDMNMX R25, R24, R12, R25, PT ;  /* 0x0000000c18190246 */ /* 0x004fca0003800119 */
[----:B------:R0:W-:Y:S01]  /*1d20*/  @P0 ST.E desc[UR4][R8.64], R25 ;  /* 0x0000001908000985 */ /* 0x0001e2000c101904 */
[----:B------:R-:W1:Y:S05]  /*1d30*/  LDCU.64 UR4, c[0x0][0x380] ;  /* 0x00007000ff0477ac */ /* 0x000e6a0008000a00 */
[----:B------:R-:W2:Y:S02]  /*1d40*/  LD.E.U8 R24, desc[UR6][R14.64+0x1] ;  /* 0x000001060e187980 */ /* 0x000ea4000c101100 */
[----:B--2---:R-:W-:Y:S02]  /*1d50*/  ISETP.NE.AND P0, PT, R24, 0x1, PT ;  /* 0x000000011800780c */ /* 0x004fe40003f05270 */
[----:B------:R-:W-:-:S05]  /*1d60*/  IADD3 R24, P1, PT, R20, R21, RZ ;  /* 0x0000001514187210 */ /* 0x000fca0007f3e0ff */
[----:B------:R-:W-:Y:S01]  /*1d70*/  IMAD.X R27, RZ, RZ, RZ, P1 ;  /* 0x000000ffff1b7224 */ /* 0x000fe200008e06ff */
[----:B-1----:R-:W-:-:S05]  /*1d80*/  LEA R12, P1, R24, UR4, 0x2 ;  /* 0x00000004180c7c11 */ /* 0x002fca000f8210ff */
[C---:B------:R-:W-:Y:S02]  /*1d90*/  @P0 R2UR UR6, R18.reuse ;  /* 0x00000000120602ca */ /* 0x040fe400000e0000 */
[C---:B------:R-:W-:Y:S02]  /*1da0*/  @P0 R2UR UR7, R19.reuse ;  /* 0x00000000130702ca */ /* 0x040fe400000e0000 */
[C---:B------:R-:W-:Y:S02]  /*1db0*/  @P0 R2UR UR8, R18.reuse ;  /* 0x00000000120802ca */ /* 0x040fe400000e0000 */
[C---:B------:R-:W-:Y:S02]  /*1dc0*/  @P0 R2UR UR9, R19.reuse ;  /* 0x00000000130902ca */ /* 0x040fe400000e0000 */
[----:B------:R-:W-:Y:S02]  /*1dd0*/  @P0 R2UR UR10, R18 ;  /* 0x00000000120a02ca */ /* 0x000fe400000e0000 */
[----:B------:R-:W-:-:S02]  /*1de0*/  @P0 R2UR UR11, R19 ;  /* 0x00000000130b02ca */ /* 0x000fc400000e0000 */
[----:B------:R-:W-:-:S05]  /*1df0*/  LEA.HI.X R13, R24, UR5, R27, 0x2, P1 ;  /* 0x00000005180d7c11 */ /* 0x000fca00088f141b */
[----:B------:R-:W2:Y:S04]  /*1e00*/  @P0 LDG.E R24, desc[UR6][R12.64+0x4] ;  /* 0x000004060c180981 */ /* 0x000ea8000c1e1900 */
[----:B0-----:R-:W2:Y:S04]  /*1e10*/  @P0 LD.E R25, desc[UR8][R8.64+0x4] ;  /* 0x0000040808190980 */ /* 0x001ea8000c101900 */
[----:B------:R-:W2:Y:S01]  /*1e20*/  @P0 LD.E R26, desc[UR10][R10.64] ;  /* 0x0000000a0a1a0980 */ /* 0x000ea2000c101900 */
[----:B------:R-:W-:Y:S02]  /*1e30*/  @P0 R2UR UR4, R18 ;  /* 0x00000000120402ca */ /* 0x000fe400000e0000 */
[----:B------:R-:W-:-:S02]  /*1e40*/  @P0 R2UR UR5, R19 ;  /* 0x00000000130502ca */ /* 0x000fc400000e0000 */
[----:B------:R-:W-:Y:S02]  /*1e50*/  R2UR UR6, R18 ;  /* 0x00000000120672ca */ /* 0x000fe400000e0000 */
[----:B------:R-:W-:Y:S02]  /*1e60*/  R2UR UR7, R19 ;  /* 0x00000000130772ca */ /* 0x000fe400000e0000 */
[----:B--2---:R-:W-:-:S07]  /*1e70*/  @P0 VIADDMNMX R25, R26, R24, R25, PT ;  /* 0x000000181a190246 */ /* 0x004fce0003800119 */
[----:B------:R0:W-:Y:S04]  /*1e80*/  @P0 ST.E desc[UR4][R8.64+0x4], R25 ;  /* 0x0000041908000985 */ /* 0x0001e8000c101904 */
[----:B------:R-:W2:Y:S02]  /*1e90*/  LD.E.U8 R24, desc[UR6][R14.64+0x2] ;  /* 0x000002060e187980 */ /* 0x000ea4000c101100 */
[----:B--2---:R-:W-:-:S13]  /*1ea0*/  ISETP.NE.AND P0, PT, R24, 0x1, PT ;  /* 0x000000011800780c */ /* 0x004fda0003f05270 */
[C---:B------:R-:W-:Y:S02]  /*1eb0*/  @P0 R2UR UR4, R18.reuse ;  /* 0x00000000120402ca */ /* 0x040fe400000e0000 */
[C---:B------:R-:W-:Y:S02]  /*1ec0*/  @P0 R2UR UR5, R19.reuse ;  /* 0x00000000130502ca */ /* 0x040fe400000e0000 */
[C---:B------:R-:W-:Y:S02]  /*1ed0*/  @P0 R2UR UR6, R18.reuse ;  /* 0x00000000120602ca */ /* 0x040fe400000e0000 */
[C---:B------:R-:W-:Y:S02]  /*1ee0*/  @P0 R2UR UR7, R19.reuse ;  /* 0x00000000130702ca */ /* 0x040fe400000e0000 */
[----:B------:R-:W-:Y:S02]  /*1ef0*/  @P0 R2UR UR8, R18 ;  /* 0x00000000120802ca */ /* 0x000fe400000e0000 */
[----:B------:R-:W-:-:S05]  /*1f00*/  @P0 R2UR UR9, R19 ;  /* 0x00000000130902ca */ /* 0x000fca00000e0000 */
[----:B------:R-:W2:Y:S04]  /*1f10*/  @P0 LDG.E R24, desc[UR4][R12.64+0x8] ;  /* 0x000008040c180981 */ /* 0x000ea8000c1e1900 */
[----:B------:R-:W2:Y:S04]  /*1f20*/  @P0 LD.E R27, desc[UR6][R8.64+0x8] ;  /* 0x00000806081b0980 */ /* 0x000ea8000c101900 */
[----:B------:R-:W2:Y:S01]  /*1f30*/  @P0 LD.E R26, desc[UR8][R10.64] ;  /* 0x000000080a1a0980 */ /* 0x000ea2000c101900 */
[----:B------:R-:W-:Y:S02]  /*1f40*/  R2UR UR6, R18 ;  /* 0x00000000120672ca */ /* 0x000fe400000e0000 */
[----:B------:R-:W-:-:S02]  /*1f50*/  R2UR UR7, R19 ;  /* 0x00000000130772ca */ /* 0x000fc400000e0000 */
[----:B--2---:R-:W-:-:S05]  /*1f60*/  @P0 VIADDMNMX R27, R26, R24, R27, PT ;  /* 0x000000181a1b0246 */ /* 0x004fca000380011b */
[----:B------:R1:W-:Y:S06]  /*1f70*/  @P0 ST.E desc[UR4][R8.64+0x8], R27 ;  /* 0x0000081b08000985 */ /* 0x0003ec000c101904 */
        /* <DEDUP_REMOVED lines=9> */
[----:B0-----:R-:W2:Y:S04]  /*2010*/  @P0 LD.E R25, desc[UR6][R8.64+0xc] ;  /* 0x00000c0608190980 */ /* 0x001ea8000c101900 */
        /* <DEDUP_REMOVED lines=14> */
[----:B-1----:R-:W2:Y:S04]  /*2100*/  @P0 LD.E R27, desc[UR6][R8.64+0x10] ;  /* 0x00001006081b0980 */ /* 0x002ea8000c101900 */
        /* <DEDUP_REMOVED lines=35> */
[----:B------:R-:W2:Y:S01]  /*2340*/  LD.E.U8 R14, desc[UR6][R14.64+0x7] ;  /* 0x000007060e0e7980 */ /* 0x000ea2000c101100 */
[----:B------:R-:W-:Y:S01]  /*2350*/  VIADD R21, R21, 0x8 ;  /* 0x0000000815157836 */ /* 0x000fe20000000000 */
[----:B------:R-:W-:Y:S04]  /*2360*/  BSSY.RECONVERGENT B2, `(.L_x_30) ;  /* 0x000000f000027945 */ /* 0x000fe80003800200 */
[----:B------:R-:W-:-:S02]  /*2370*/  ISETP.NE.AND P1, PT, R21, R7, PT ;  /* 0x000000071500720c */ /* 0x000fc40003f25270 */
[----:B--2---:R-:W-:-:S13]  /*2380*/  ISETP.NE.AND P0, PT, R14, 0x1, PT ;  /* 0x000000010e00780c */ /* 0x004fda0003f05270 */
[----:B0-----:R-:W-:Y:S05]  /*2390*/  @!P0 BRA `(.L_x_31) ;  /* 0x00000000002c8947 */ /* 0x001fea0003800000 */
[C---:B------:R-:W-:Y:S02]  /*23a0*/  R2UR UR4, R18.reuse ;  /* 0x00000000120472ca */ /* 0x040fe400000e0000 */
[C---:B------:R-:W-:Y:S02]  /*23b0*/  R2UR UR5, R19.reuse ;  /* 0x00000000130572ca */ /* 0x040fe400000e0000 */
[C---:B------:R-:W-:Y:S02]  /*23c0*/  R2UR UR6, R18.reuse ;  /* 0x00000000120672ca */ /* 0x040fe400000e0000 */
[C---:B------:R-:W-:Y:S02]  /*23d0*/  R2UR UR7, R19.reuse ;  /* 0x00000000130772ca */ /* 0x040fe400000e0000 */
[----:B------:R-:W-:Y:S02]  /*23e0*/  R2UR UR8, R18 ;  /* 0x00000000120872ca */ /* 0x000fe400000e0000 */
[----:B------:R-:W-:-:S05]  /*23f0*/  R2UR UR9, R19 ;  /* 0x00000000130972ca */ /* 0x000fca00000e0000 */
[----:B------:R-:W2:Y:S04]  /*2400*/  LDG.E R12, desc[UR4][R12.64+0x1c] ;  /* 0x00001c040c0c7981 */ /* 0x000ea8000c1e1900 */
[----:B------:R-:W2:Y:S04]  /*2410*/  LD.E R15, desc[UR6][R8.64+0x1c] ;  /* 0x00001c06080f7980 */ /* 0x000ea8000c101900 */
[----:B------:R-:W2:Y:S02]  /*2420*/  LD.E R14, desc[UR8][R10.64] ;  /* 0x000000080a0e7980 */ /* 0x000ea4000c101900 */
[----:B--2---:R-:W-:-:S05]  /*2430*/  VIADDMNMX R15, R14, R12, R15, PT ;  /* 0x0000000c0e0f7246 */ /* 0x004fca000380010f */
[----:B------:R0:W-:Y:S02]  /*2440*/  ST.E desc[UR4][R8.64+0x1c], R15 ;  /* 0x00001c0f08007985 */ /* 0x0001e4000c101904 */
.L_x_31:
[----:B------:R-:W-:Y:S05]  /*2450*/  BSYNC.RECONVERGENT B2 ;  /* 0x0000000000027941 */ /* 0x000fea0003800200 */
.L_x_30:
[----:B------:R-:W-:Y:S05]  /*2460*/  @P1 BRA `(.L_x_32) ;  /* 0xfffffff400d41947 */ /* 0x000fea000383ffff */
[----:B------:R-:W-:Y:S05]  /*2470*/  BSYNC.RECONVERGENT B1 ;  /* 0x0000000000017941 */ /* 0x000fea0003800200 */
.L_x_29:
[----:B------:R-:W-:-:S13]  /*2480*/  ISETP.NE.AND P0, PT, R5, RZ, PT ;  /* 0x000000ff0500720c */ /* 0x000fda0003f05270 */
[----:B------:R-:W-:Y:S05]  /*2490*/  @!P0 BRA `(.L_x_33) ;  /* 0xffffffec00a08947 */ /* 0x000fea000383ffff */
[----:B0-----:R-:W-:-:S05]  /*24a0*/  VIADD R8, R5, 0xffffffff ;  /* 0xffffffff05087836 */ /* 0x001fca0000000000 */
[----:B------:R-:W-:-:S13]  /*24b0*/  ISETP.GE.U32.AND P0, PT, R8, 0x3, PT ;  /* 0x000000030800780c */ /* 0x000fda0003f06070 */
[----:B------:R-:W-:Y:S05]  /*24c0*/  @!P0 BRA `(.L_x_34) ;  /* 0x0000000400348947 */ /* 0x000fea0003800000 */
[----:B------:R-:W-:Y:S02]  /*24d0*/  R2UR UR4, R18 ;  /* 0x00000000120472ca */ /* 0x000fe400000e0000 */
[----:B------:R-:W-:Y:S02]  /*24e0*/  R2UR UR5, R19 ;  /* 0x00000000130572ca */ /* 0x000fe400000e0000 */
[----:B------:R-:W-:-:S05]  /*24f0*/  IADD3 R14, P0, PT, R7, R22, RZ ;  /* 0x00000016070e7210 */ /* 0x000fca0007f1e0ff */
[----:B------:R-:W-:-:S06]  /*2500*/  IMAD.X R15, RZ, RZ, R2, P0 ;  /* 0x000000ffff0f7224 */ /* 0x000fcc00000e0602 */
[----:B------:R-:W2:Y:S02]  /*2510*/  LD.E.U8 R8, desc[UR4][R14.64] ;  /* 0x000000040e087980 */ /* 0x000ea4000c101100 */
[----:B--2---:R-:W-:Y:S01]  /*2520*/  ISETP.NE.AND P0, PT, R8, 0x1, PT ;  /* 0x000000010800780c */ /* 0x004fe20003f05270 */
[----:B------:R-:W-:-:S12]  /*2530*/  IMAD.WIDE.U32 R8, R7, 0x4, R16 ;  /* 0x0000000407087825 */ /* 0x000fd800078e0010 */
[----:B------:R-:W0:Y:S01]  /*2540*/  @P0 LDC.64 R12, c[0x0][0x380] ;  /* 0x0000e000ff0c0b82 */ /* 0x000e220000000a00 */
[C---:B------:R-:W-:Y:S01]  /*2550*/  @P0 R2UR UR8, R18.reuse ;  /* 0x00000000120802ca */ /* 0x040fe200000e0000 */
[----:B------:R-:W-:Y:S01]  /*2560*/  @P0 IMAD.IADD R21, R7, 0x1, R20 ;  /* 0x0000000107150824 */ /* 0x000fe200078e0214 */
[C---:B------:R-:W-:Y:S02]  /*2570*/  @P0 R2UR UR9, R19.reuse ;  /* 0x00000000130902ca */ /* 0x040fe400000e0000 */
[C---:B------:R-:W-:Y:S02]  /*2580*/  @P0 R2UR UR6, R18.reuse ;  /* 0x00000000120602ca */ /* 0x040fe400000e0000 */
[C---:B------:R-:W-:Y:S02]  /*2590*/  @P0 R2UR UR7, R19.reuse ;  /* 0x00000000130702ca */ /* 0x040fe400000e0000 */
[----:B------:R-:W-:Y:S02]  /*25a0*/  @P0 R2UR UR4, R18 ;  /* 0x00000000120402ca */ /* 0x000fe400000e0000 */
[----:B------:R-:W-:-:S05]  /*25b0*/  @P0 R2UR UR5, R19 ;  /* 0x00000000130502ca */ /* 0x000fca00000e0000 */
[----:B------:R-:W2:Y:S01]  /*25c0*/  @P0 LD.E R24, desc[UR8][R10.64] ;  /* 0x000000080a180980 */ /* 0x000ea2000c101900 */
[----:B0-----:R-:W-:-:S03]  /*25d0*/  @P0 IMAD.WIDE.U32 R12, R21, 0x4, R12 ;  /* 0x00000004150c0825 */ /* 0x001fc600078e000c */
[----:B------:R-:W2:Y:S04]  /*25e0*/  @P0 LD.E R21, desc[UR6][R8.64] ;  /* 0x0000000608150980 */ /* 0x000ea8000c101900 */
[----:B------:R-:W2:Y:S01]  /*25f0*/  @P0 LDG.E R12, desc[UR4][R12.64] ;  /* 0x000000040c0c0981 */ /* 0x000ea2000c1e1900 */
[----:B------:R-:W-:Y:S02]  /*2600*/  R2UR UR6, R18 ;  /* 0x00000000120672ca */ /* 0x000fe400000e0000 */
[----:B------:R-:W-:Y:S02]  /*2610*/  R2UR UR7, R19 ;  /* 0x00000000130772ca */ /* 0x000fe400000e0000 */
        /* <DEDUP_REMOVED lines=14> */
[----:B------:R-:W-:-:S03]  /*2700*/  LEA.HI.X R13, R24, UR5, R25, 0x2, P1 ;  /* 0x00000005180d7c11 */ /* 0x000fc600088f1419 */
[----:B------:R-:W2:Y:S04]  /*2710*/  @P0 LD.E R24, desc[UR8][R8.64+0x4] ;  /* 0x0000040808180980 */ /* 0x000ea8000c101900 */
[----:B------:R-:W2:Y:S04]  /*2720*/  @P0 LD.E R25, desc[UR10][R10.64] ;  /* 0x0000000a0a190980 */ /* 0x000ea8000c101900 */
[----:B0-----:R-:W2:Y:S01]  /*2730*/  @P0 LDG.E R21, desc[UR6][R12.64+0x4] ;  /* 0x000004060c150981 */ /* 0x001ea2000c1e1900 */
        /* <DEDUP_REMOVED lines=21> */
[----:B------:R-:W2:Y:S01]  /*2890*/  LD.E.U8 R14, desc[UR6][R14.64+0x3] ;  /* 0x000003060e0e7980 */ /* 0x000ea2000c101100 */
[----:B------:R-:W-:Y:S01]  /*28a0*/  BSSY.RECONVERGENT B1, `(.L_x_35) ;  /* 0x000000e000017945 */ /* 0x000fe20003800200 */
        /* <DEDUP_REMOVED lines=13> */
.L_x_36:
[----:B------:R-:W-:Y:S05]  /*2980*/  BSYNC.RECONVERGENT B1 ;  /* 0x0000000000017941 */ /* 0x000fea0003800200 */
.L_x_35:
[----:B------:R-:W-:-:S07]  /*2990*/  VIADD R7, R7, 0x4 ;  /* 0x0000000407077836 */ /* 0x000fce0000000000 */
.L_x_34:
[----:B------:R-:W-:-:S13]  /*29a0*/  ISETP.NE.AND P0, PT, R6, RZ, PT ;  /* 0x000000ff0600720c */ /* 0x000fda0003f05270 */
[----:B------:R-:W-:Y:S05]  /*29b0*/  @!P0 BRA `(.L_x_33) ;  /* 0xffffffe800588947 */ /* 0x000fea000383ffff */
[----:B------:R-:W-:-:S13]  /*29c0*/  ISETP.NE.AND P0, PT, R6, 0x1, PT ;  /* 0x000000010600780c */ /* 0x000fda0003f05270 */
[----:B------:R-:W-:Y:S05]  /*29d0*/  @!P0 BRA `(.L_x_37) ;  /* 0x0000000000b48947 */ /* 0x000fea0003800000 */
[----:B------:R-:W-:Y:S02]  /*29e0*/  R2UR UR4, R18 ;  /* 0x00000000120472ca */ /* 0x000fe400000e0000 */
[----:B------:R-:W-:Y:S02]  /*29f0*/  R2UR UR5, R19 ;  /* 0x00000000130572ca */ /* 0x000fe400000e0000 */
[----:B------:R-:W-:-:S05]  /*2a00*/  IADD3 R12, P0, PT, R7, R22, RZ ;  /* 0x00000016070c7210 */ /* 0x000fca0007f1e0ff */
[----:B------:R-:W-:-:S06]  /*2a10*/  IMAD.X R13, RZ, RZ, R2, P0 ;  /* 0x000000ffff0d7224 */ /* 0x000fcc00000e0602 */
[----:B0-----:R-:W2:Y:S02]  /*2a20*/  LD.E.U8 R8, desc[UR4][R12.64] ;  /* 0x000000040c087980 */ /* 0x001ea4000c101100 */
[----:B--2---:R-:W-:-:S13]  /*2a30*/  ISETP.NE.AND P0, PT, R8, 0x1, PT ;  /* 0x000000010800780c */ /* 0x004fda0003f05270 */
[----:B------:R-:W0:Y:S01]  /*2a40*/  @P0 LDC.64 R14, c[0x0][0x380] ;  /* 0x0000e000ff0e0b82 */ /* 0x000e220000000a00 */
[C---:B------:R-:W-:Y:S01]  /*2a50*/  @P0 R2UR UR4, R18.reuse ;  /* 0x00000000120402ca */ /* 0x040fe200000e0000 */
[----:B------:R-:W-:Y:S01]  /*2a60*/  @P0 IMAD.IADD R9, R7, 0x1, R20 ;  /* 0x0000000107090824 */ /* 0x000fe200078e0214 */
[C---:B------:R-:W-:Y:S02]  /*2a70*/  @P0 R2UR UR5, R19.reuse ;  /* 0x00000000130502ca */ /* 0x040fe400000e0000 */
[C---:B------:R-:W-:Y:S02]  /*2a80*/  @P0 R2UR UR8, R18.reuse ;  /* 0x00000000120802ca */ /* 0x040fe400000e0000 */
[C---:B------:R-:W-:Y:S02]  /*2a90*/  @P0 R2UR UR9, R19.reuse ;  /* 0x00000000130902ca */ /* 0x040fe400000e0000 */
[----:B------:R-:W-:Y:S02]  /*2aa0*/  @P0 R2UR UR6, R18 ;  /* 0x00000000120602ca */ /* 0x000fe400000e0000 */
[----:B------:R-:W-:-:S02]  /*2ab0*/  @P0 R2UR UR7, R19 ;  /* 0x00000000130702ca */ /* 0x000fc400000e0000 */
[----:B------:R-:W-:-:S07]  /*2ac0*/  @P0 LEA R8, P1, R7, R16, 0x2 ;  /* 0x0000001007080211 */ /* 0x000fce00078210ff */
[----:B------:R-:W2:Y:S01]  /*2ad0*/  @P0 LD.E R24, desc[UR8][R10.64] ;  /* 0x000000080a180980 */ /* 0x000ea2000c101900 */
[----:B0-----:R-:W-:Y:S01]  /*2ae0*/  @P0 IMAD.WIDE.U32 R14, R9, 0x4, R14 ;  /* 0x00000004090e0825 */ /* 0x001fe200078e000e */
[----:B------:R-:W-:-:S05]  /*2af0*/  @P0 LEA.HI.X R9, R7, R17, RZ, 0x2, P1 ;  /* 0x0000001107090211 */ /* 0x000fca00008f14ff */
[----:B------:R-:W2:Y:S04]  /*2b00*/  @P0 LDG.E R14, desc[UR4][R14.64] ;  /* 0x000000040e0e0981 */ /* 0x000ea8000c1e1900 */
[----:B------:R-:W2:Y:S01]  /*2b10*/  @P0 LD.E R21, desc[UR6][R8.64] ;  /* 0x0000000608150980 */ /* 0x000ea2000c101900 */
[----:B------:R-:W-:Y:S02]  /*2b20*/  R2UR UR6, R18 ;  /* 0x00000000120672ca */ /* 0x000fe400000e0000 */
[----:B------:R-:W-:Y:S02]  /*2b30*/  R2UR UR7, R19 ;  /* 0x00000000130772ca */ /* 0x000fe400000e0000 */
[----:B--2---:R-:W-:-:S05]  /*2b40*/  @P0 VIADDMNMX R21, R24, R14, R21, PT ;  /* 0x0000000e18150246 */ /* 0x004fca0003800115 */
[----:B------:R0:W-:Y:S06]  /*2b50*/  @P0 ST.E desc[UR4][R8.64], R21 ;  /* 0x0000001508000985 */ /* 0x0001ec000c101904 */
[----:B------:R-:W2:Y:S02]  /*2b60*/  LD.E.U8 R12, desc[UR6][R12.64+0x1] ;  /* 0x000001060c0c7980 */ /* 0x000ea4000c101100 */
[----:B--2---:R-:W-:-:S13]  /*2b70*/  ISETP.NE.AND P0, PT, R12, 0x1, PT ;  /* 0x000000010c00780c */ /* 0x004fda0003f05270 */
[----:B------:R-:W1:Y:S01]  /*2b80*/  @P0 LDC.64 R24, c[0x0][0x380] ;  /* 0x0000e000ff180b82 */ /* 0x000e620000000a00 */
[----:B------:R-:W-:Y:S02]  /*2b90*/  @P0 IADD3 R26, P1, PT, R20, R7, RZ ;  /* 0x00000007141a0210 */ /* 0x000fe40007f3e0ff */
[C---:B------:R-:W-:Y:S02]  /*2ba0*/  @P0 R2UR UR8, R18.reuse ;  /* 0x00000000120802ca */ /* 0x040fe400000e0000 */
[C---:B------:R-:W-:Y:S02]  /*2bb0*/  @P0 R2UR UR9, R19.reuse ;  /* 0x00000000130902ca */ /* 0x040fe400000e0000 */
[C---:B------:R-:W-:Y:S02]  /*2bc0*/  @P0 R2UR UR6, R18.reuse ;  /* 0x00000000120602ca */ /* 0x040fe400000e0000 */
[----:B------:R-:W-:Y:S02]  /*2bd0*/  @P0 R2UR UR7, R19 ;  /* 0x00000000130702ca */ /* 0x000fe400000e0000 */
[----:B------:R-:W-:-:S02]  /*2be0*/  @P0 R2UR UR4, R18 ;  /* 0x00000000120402ca */ /* 0x000fc400000e0000 */
[----:B------:R-:W-:Y:S01]  /*2bf0*/  @P0 R2UR UR5, R19 ;  /* 0x00000000130502ca */ /* 0x000fe200000e0000 */
[----:B------:R-:W-:Y:S01]  /*2c00*/  @P0 IMAD.X R27, RZ, RZ, RZ, P1 ;  /* 0x000000ffff1b0224 */ /* 0x000fe200008e06ff */
[----:B------:R-:W-:-:S03]  /*2c10*/  @P0 LEA R14, P2, R7, R16, 0x2 ;  /* 0x00000010070e0211 */ /* 0x000fc600078410ff */
[----:B0-----:R-:W2:Y:S01]  /*2c20*/  @P0 LD.E R8, desc[UR8][R10.64] ;  /* 0x000000080a080980 */ /* 0x001ea2000c101900 */
[----:B------:R-:W-:Y:S02]  /*2c30*/  @P0 LEA.HI.X R15, R7, R17, RZ, 0x2, P2 ;  /* 0x00000011070f0211 */ /* 0x000fe400010f14ff */
[----:B-1----:R-:W-:-:S03]  /*2c40*/  @P0 LEA R24, P1, R26, R24, 0x2 ;  /* 0x000000181a180211 */ /* 0x002fc600078210ff */
[----:B------:R-:W2:Y:S01]  /*2c50*/  @P0 LD.E R9, desc[UR6][R14.64+0x4] ;  /* 0x000004060e090980 */ /* 0x000ea2000c101900 */
[----:B------:R-:W-:-:S05]  /*2c60*/  @P0 LEA.HI.X R25, R26, R25, R27, 0x2, P1 ;  /* 0x000000191a190211 */ /* 0x000fca00008f141b */
[----:B------:R-:W2:Y:S01]  /*2c70*/  @P0 LDG.E R24, desc[UR4][R24.64+0x4] ;  /* 0x0000040418180981 */ /* 0x000ea2000c1e1900 */
[----:B------:R-:W-:Y:S01]  /*2c80*/  VIADD R7, R7, 0x2 ;  /* 0x0000000207077836 */ /* 0x000fe20000000000 */
[----:B--2---:R-:W-:-:S05]  /*2c90*/  @P0 VIADDMNMX R9, R8, R24, R9, PT ;  /* 0x0000001808090246 */ /* 0x004fca0003800109 */
[----:B------:R1:W-:Y:S02]  /*2ca0*/  @P0 ST.E desc[UR4][R14.64+0x4], R9 ;  /* 0x000004090e000985 */ /* 0x0003e4000c101904 */
.L_x_37:
[----:B------:R-:W2:Y:S02]  /*2cb0*/  LDCU UR4, c[0x0][0x388] ;  /* 0x00007100ff0477ac */ /* 0x000ea40008000800 */
[----:B--2---:R-:W-:-:S04]  /*2cc0*/  ULOP3.LUT UR4, UR4, 0x1, URZ, 0xc0, !UPT ;  /* 0x0000000104047892 */ /* 0x004fc8000f8ec0ff */
[----:B------:R-:W-:-:S09]  /*2cd0*/  UISETP.NE.U32.AND UP0, UPT, UR4, 0x1, UPT ;  /* 0x000000010400788c */ /* 0x000fd2000bf05070 */
[----:B------:R-:W-:Y:S05]  /*2ce0*/  BRA.U UP0, `(.L_x_33) ;  /* 0xffffffe5008c7547 */ /* 0x000fea000b83ffff */
[----:B------:R-:W-:Y:S02]  /*2cf0*/  R2UR UR4, R18 ;  /* 0x00000000120472ca */ /* 0x000fe400000e0000 */
[----:B------:R-:W-:Y:S02]  /*2d00*/  R2UR UR5, R19 ;  /* 0x00000000130572ca */ /* 0x000fe400000e0000 */
[----:B0-----:R-:W-:-:S05]  /*2d10*/  IADD3 R8, P0, PT, R7, R22, RZ ;  /* 0x0000001607087210 */ /* 0x001fca0007f1e0ff */
[----:B-1----:R-:W-:-:S06]  /*2d20*/  IMAD.X R9, RZ, RZ, R2, P0 ;  /* 0x000000ffff097224 */ /* 0x002fcc00000e0602 */
[----:B------:R-:W2:Y:S02]  /*2d30*/  LD.E.U8 R8, desc[UR4][R8.64] ;  /* 0x0000000408087980 */ /* 0x000ea4000c101100 */
[----:B--2---:R-:W-:-:S13]  /*2d40*/  ISETP.NE.AND P0, PT, R8, 0x1, PT ;  /* 0x000000010800780c */ /* 0x004fda0003f05270 */
[----:B------:R-:W-:Y:S05]  /*2d50*/  @!P0 BRA `(.L_x_33) ;  /* 0xffffffe400708947 */ /* 0x000fea000383ffff */
[----:B------:R-:W0:Y:S01]  /*2d60*/  LDC.64 R8, c[0x0][0x380] ;  /* 0x0000e000ff087b82 */ /* 0x000e220000000a00 */
[----:B------:R-:W-:Y:S01]  /*2d70*/  R2UR UR8, R18 ;  /* 0x00000000120872ca */ /* 0x000fe200000e0000 */
[----:B------:R-:W-:Y:S01]  /*2d80*/  IMAD.IADD R15, R20, 0x1, R7 ;  /* 0x00000001140f7824 */ /* 0x000fe200078e0207 */
[----:B------:R-:W-:Y:S01]  /*2d90*/  R2UR UR9, R19 ;  /* 0x00000000130972ca */ /* 0x000fe200000e0000 */
[----:B------:R-:W-:Y:S01]  /*2da0*/  IMAD.WIDE.U32 R12, R7, 0x4, R16 ;  /* 0x00000004070c7825 */ /* 0x000fe200078e0010 */
[C---:B------:R-:W-:Y:S02]  /*2db0*/  R2UR UR6, R18.reuse ;  /* 0x00000000120672ca */ /* 0x040fe400000e0000 */
[C---:B------:R-:W-:Y:S02]  /*2dc0*/  R2UR UR7, R19.reuse ;  /* 0x00000000130772ca */ /* 0x040fe400000e0000 */
[----:B------:R-:W-:Y:S02]  /*2dd0*/  R2UR UR4, R18 ;  /* 0x00000000120472ca */ /* 0x000fe400000e0000 */
[----:B------:R-:W-:-:S05]  /*2de0*/  R2UR UR5, R19 ;  /* 0x00000000130572ca */ /* 0x000fca00000e0000 */
[----:B------:R-:W2:Y:S04]  /*2df0*/  LD.E R10, desc[UR8][R10.64] ;  /* 0x000000080a0a7980 */ /* 0x000ea8000c101900 */
[----:B------:R-:W2:Y:S01]  /*2e00*/  LD.E R7, desc[UR6][R12.64] ;  /* 0x000000060c077980 */ /* 0x000ea2000c101900 */
[----:B0-----:R-:W-:-:S06]  /*2e10*/  IMAD.WIDE.U32 R8, R15, 0x4, R8 ;  /* 0x000000040f087825 */ /* 0x001fcc00078e0008 */
[----:B------:R-:W2:Y:S02]  /*2e20*/  LDG.E R8, desc[UR4][R8.64] ;  /* 0x0000000408087981 */ /* 0x000ea4000c1e1900 */
[----:B--2---:R-:W-:-:S05]  /*2e30*/  VIADDMNMX R7, R10, R8, R7, PT ;  /* 0x000000080a077246 */ /* 0x004fca0003800107 */
[----:B------:R3:W-:Y:S01]  /*2e40*/  ST.E desc[UR4][R12.64], R7 ;  /* 0x000000070c007985 */ /* 0x0007e2000c101904 */
[----:B------:R-:W-:Y:S05]  /*2e50*/  BRA `(.L_x_33) ;  /* 0xffffffe400307947 */ /* 0x000fea000383ffff */
.L_x_19:
[----:B--2---:R-:W0:Y:S01]  /*2e60*/  LDC R10, c[0x0][0x388] ;  /* 0x0000e200ff0a7b82 */ /* 0x004e220000000800 */
[----:B------:R-:W-:-:S05]  /*2e70*/  VIADD R7, R7, 0x1 ;  /* 0x0000000107077836 */ /* 0x000fca0000000000 */
[----:B0-----:R-:W-:-:S13]  /*2e80*/  ISETP.NE.AND P0, PT, R7, R10, PT ;  /* 0x0000000a0700720c */ /* 0x001fda0003f05270 */
[----:B------:R-:W-:Y:S05]  /*2e90*/  @!P0 BREAK.RELIABLE B1 ;  /* 0x0000000000018942 */ /* 0x000fea0003800100 */
[----:B------:R-:W-:Y:S05]  /*2ea0*/  @P0 BRA `(.L_x_38) ;  /* 0xffffffe400240947 */ /* 0x000fea000383ffff */
[----:B------:R-:W-:Y:S05]  /*2eb0*/  BSYNC.RECONVERGENT B0 ;  /* 0x0000000000007941 */ /* 0x000fea0003800200 */
.L_x_17:
[----:B------:R-:W-:Y:S01]  /*2ec0*/  ISETP.GE.U32.AND P0, PT, R0, 0xf, PT ;  /* 0x0000000f0000780c */ /* 0x000fe20003f06070 */
[----:B------:R-:W-:Y:S01]  /*2ed0*/  IMAD.MOV.U32 R7, RZ, RZ, RZ ;  /* 0x000000ffff077224 */ /* 0x000fe200078e00ff */
[----:B------:R-:W-:-:S11]  /*2ee0*/  ISETP.NE.AND P3, PT, R3, RZ, PT ;  /* 0x000000ff0300720c */ /* 0x000fd60003f65270 */
[----:B------:R-:W-:Y:S05]  /*2ef0*/  @!P0 BRA `(.L_x_39) ;  /* 0x0000000000e48947 */ /* 0x000fea0003800000 */
[----:B------:R-:W0:Y:S01]  /*2f00*/  LDC.64 R8, c[0x0][0x390] ;  /* 0x0000e400ff087b82 */ /* 0x000e220000000a00 */
[----:B------:R-:W-:Y:S01]  /*2f10*/  IADD3 R13, P0, PT, R16, 0x20, RZ ;  /* 0x00000020100d7810 */ /* 0x000fe20007f1e0ff */
[----:B------:R-:W-:Y:S01]  /*2f20*/  BSSY.RECONVERGENT B0, `(.L_x_39) ;  /* 0x0000036000007945 */ /* 0x000fe20003800200 */
[----:B------:R-:W-:-:S03]  /*2f30*/  LOP3.LUT R7, R10, 0x7ffffff0, RZ, 0xc0, !PT ;  /* 0x7ffffff00a077812 */ /* 0x000fc600078ec0ff */
[----:B------:R-:W-:Y:S02]  /*2f40*/  IMAD.X R14, RZ, RZ, R17, P0 ;  /* 0x000000ffff0e7224 */ /* 0x000fe400000e0611 */
[----:B------:R-:W-:Y:S02]  /*2f50*/  IMAD.MOV R0, RZ, RZ, -R7 ;  /* 0x000000ffff007224 */ /* 0x000fe400078e0a07 */
[----:B0-----:R-:W-:-:S03]  /*2f60*/  IMAD.WIDE.U32 R8, R4, 0x4, R8 ;  /* 0x0000000404087825 */ /* 0x001fc600078e0008 */
[----:B------:R-:W-:-:S05]  /*2f70*/  IADD3 R12, P1, PT, R8, 0x20, RZ ;  /* 0x00000020080c7810 */ /* 0x000fca0007f3e0ff */
[----:B------:R-:W-:-:S08]  /*2f80*/  IMAD.X R15, RZ, RZ, R9, P1 ;  /* 0x000000ffff0f7224 */ /* 0x000fd000008e0609 */
.L_x_40:
[----:B------:R-:W-:Y:S01]  /*2f90*/  R2UR UR4, R18 ;  /* 0x00000000120472ca */ /* 0x000fe200000e0000 */
[----:B------:R-:W-:Y:S01]  /*2fa0*/  IMAD.MOV.U32 R10, RZ, RZ, R13 ;  /* 0x000000ffff0a7224 */ /* 0x000fe200078e000d */
[----:B------:R-:W-:Y:S01]  /*2fb0*/  R2UR UR5, R19 ;  /* 0x00000000130572ca */ /* 0x000fe200000e0000 */
[----:B------:R-:W-:-:S12]  /*2fc0*/  IMAD.MOV.U32 R11, RZ, RZ, R14 ;  /* 0x000000ffff0b7224 */ /* 0x000fd800078e000e */
[----:B--2---:R-:W2:Y:S01]  /*2fd0*/  LD.E R13, desc[UR4][R10.64+-0x20] ;  /* 0xffffe0040a0d7980 */ /* 0x004ea2000c101900 */
[----:B------:R-:W-:Y:S01]  /*2fe0*/  R2UR UR6, R18 ;  /* 0x00000000120672ca */ /* 0x000fe200000e0000 */
[----:B------:R-:W-:Y:S01]  /*2ff0*/  IMAD.MOV.U32 R8, RZ, RZ, R12 ;  /* 0x000000ffff087224 */ /* 0x000fe200078e000c */
[----:B------:R-:W-:Y:S01]  /*3000*/  R2UR UR7, R19 ;  /* 0x00000000130772ca */ /* 0x000fe200000e0000 */
[----:B------:R-:W-:-:S05]  /*3010*/  IMAD.MOV.U32 R9, RZ, RZ, R15 ;  /* 0x000000ffff097224 */ /* 0x000fca00078e000f */
[----:B--2---:R0:W-:Y:S07]  /*3020*/  STG.E desc[UR4][R8.64+-0x20], R13 ;  /* 0xffffe00d08007986 */ /* 0x0041ee000c101904 */
[----:B------:R-:W2:Y:S04]  /*3030*/  LD.E R15, desc[UR6][R10.64+-0x1c] ;  /* 0xffffe4060a0f7980 */ /* 0x000ea8000c101900 */
[----:B--2---:R1:W-:Y:S04]  /*3040*/  STG.E desc[UR4][R8.64+-0x1c], R15 ;  /* 0xffffe40f08007986 */ /* 0x0043e8000c101904 */
[----:B------:R-:W2:Y:S04]  /*3050*/  LD.E R21, desc[UR6][R10.64+-0x18] ;  /* 0xffffe8060a157980 */ /* 0x000ea8000c101900 */
[----:B--2---:R2:W-:Y:S04]  /*3060*/  STG.E desc[UR4][R8.64+-0x18], R21 ;  /* 0xffffe81508007986 */ /* 0x0045e8000c101904 */
[----:B------:R-:W3:Y:S04]  /*3070*/  LD.E R23, desc[UR6][R10.64+-0x14] ;  /* 0xffffec060a177980 */ /* 0x000ee8000c101900 */
[----:B---3--:R3:W-:Y:S04]  /*3080*/  STG.E desc[UR4][R8.64+-0x14], R23 ;  /* 0xffffec1708007986 */ /* 0x0087e8000c101904 */
[----:B0-----:R-:W4:Y:S04]  /*3090*/  LD.E R13, desc[UR6][R10.64+-0x10] ;  /* 0xfffff0060a0d7980 */ /* 0x001f28000c101900 */
[----:B----4-:R0:W-:Y:S04]  /*30a0*/  STG.E desc[UR4][R8.64+-0x10], R13 ;  /* 0xfffff00d08007986 */ /* 0x0101e8000c101904 */
[----:B-1----:R-:W4:Y:S04]  /*30b0*/  LD.E R15, desc[UR6][R10.64+-0xc] ;  /* 0xfffff4060a0f7980 */ /* 0x002f28000c101900 */
[----:B----4-:R1:W-:Y:S04]  /*30c0*/  STG.E desc[UR4][R8.64+-0xc], R15 ;  /* 0xfffff40f08007986 */ /* 0x0103e8000c101904 */
[----:B--2---:R-:W2:Y:S04]  /*30d0*/  LD.E R21, desc[UR6][R10.64+-0x8] ;  /* 0xfffff8060a157980 */ /* 0x004ea8000c101900 */
[----:B--2---:R2:W-:Y:S04]  /*30e0*/  STG.E desc[UR4][R8.64+-0x8], R21 ;  /* 0xfffff81508007986 */ /* 0x0045e8000c101904 */
[----:B---3--:R-:W3:Y:S04]  /*30f0*/  LD.E R23, desc[UR6][R10.64+-0x4] ;  /* 0xfffffc060a177980 */ /* 0x008ee8000c101900 */
        /* <DEDUP_REMOVED lines=13> */
[----:B--2---:R-:W2:Y:S01]  /*31d0*/  LD.E R21, desc[UR6][R10.64+0x18] ;  /* 0x000018060a157980 */ /* 0x004ea2000c101900 */
[----:B------:R-:W-:-:S05]  /*31e0*/  VIADD R0, R0, 0x10 ;  /* 0x0000001000007836 */ /* 0x000fca0000000000 */
[----:B------:R-:W-:Y:S01]  /*31f0*/  ISETP.NE.AND P0, PT, R0, RZ, PT ;  /* 0x000000ff0000720c */ /* 0x000fe20003f05270 */
[----:B--2---:R2:W-:Y:S04]  /*3200*/  STG.E desc[UR4][R8.64+0x18], R21 ;  /* 0x0000181508007986 */ /* 0x0045e8000c101904 */
[----:B---3--:R-:W3:Y:S01]  /*3210*/  LD.E R23, desc[UR6][R10.64+0x1c] ;  /* 0x00001c060a177980 */ /* 0x008ee2000c101900 */
[----:B0-----:R-:W-:Y:S02]  /*3220*/  IADD3 R13, P1, PT, R10, 0x40, RZ ;  /* 0x000000400a0d7810 */ /* 0x001fe40007f3e0ff */
[----:B------:R-:W-:-:S03]  /*3230*/  IADD3 R12, P2, PT, R8, 0x40, RZ ;  /* 0x00000040080c7810 */ /* 0x000fc60007f5e0ff */
[----:B------:R-:W-:Y:S02]  /*3240*/  IMAD.X R14, RZ, RZ, R11, P1 ;  /* 0x000000ffff0e7224 */ /* 0x000fe400008e060b */
[----:B-1----:R-:W-:Y:S01]  /*3250*/  IMAD.X R15, RZ, RZ, R9, P2 ;  /* 0x000000ffff0f7224 */ /* 0x002fe200010e0609 */
[----:B---3--:R2:W-:Y:S01]  /*3260*/  STG.E desc[UR4][R8.64+0x1c], R23 ;  /* 0x00001c1708007986 */ /* 0x0085e2000c101904 */
[----:B------:R-:W-:Y:S06]  /*3270*/  @P0 BRA `(.L_x_40) ;  /* 0xfffffffc00440947 */ /* 0x000fec000383ffff */
[----:B------:R-:W-:Y:S05]  /*3280*/  BSYNC.RECONVERGENT B0 ;  /* 0x0000000000007941 */ /* 0x000fea0003800200 */
.L_x_39:
[----:B------:R-:W-:Y:S04]  /*3290*/  BSSY.RECONVERGENT B0, `(.L_x_9) ;  /* 0x000005c000007945 */ /* 0x000fe80003800200 */
[----:B------:R-:W-:Y:S05]  /*32a0*/  @!P3 BRA `(.L_x_41) ;  /* 0x000000040068b947 */ /* 0x000fea0003800000 */
[----:B------:R-:W-:Y:S02]  /*32b0*/  ISETP.GE.U32.AND P0, PT, R3, 0x8, PT ;  /* 0x000000080300780c */ /* 0x000fe40003f06070 */
[----:B------:R-:W-:-:S11]  /*32c0*/  ISETP.NE.AND P1, PT, R5, RZ, PT ;  /* 0x000000ff0500720c */ /* 0x000fd60003f25270 */
[----:B------:R-:W-:Y:S05]  /*32d0*/  @!P0 BRA `(.L_x_42) ;  /* 0x0000000000888947 */ /* 0x000fea0003800000 */
[----:B------:R-:W-:Y:S01]  /*32e0*/  R2UR UR4, R18 ;  /* 0x00000000120472ca */ /* 0x000fe200000e0000 */
[----:B--2---:R-:W-:Y:S01]  /*32f0*/  IMAD.WIDE.U32 R8, R7, 0x4, R16 ;  /* 0x0000000407087825 */ /* 0x004fe200078e0010 */
[----:B------:R-:W-:Y:S01]  /*3300*/  R2UR UR5, R19 ;  /* 0x00000000130572ca */ /* 0x000fe200000e0000 */
[----:B------:R-:W0:-:S12]  /*3310*/  LDC.64 R12, c[0x0][0x390] ;  /* 0x0000e400ff0c7b82 */ /* 0x000e180000000a00 */
[----:B------:R-:W2:Y:S01]  /*3320*/  LD.E R3, desc[UR4][R8.64] ;  /* 0x0000000408037980 */ /* 0x000ea2000c101900 */
[----:B------:R-:W-:Y:S01]  /*3330*/  R2UR UR6, R18 ;  /* 0x00000000120672ca */ /* 0x000fe200000e0000 */
[----:B------:R-:W-:Y:S01]  /*3340*/  IMAD.IADD R11, R4, 0x1, R7 ;  /* 0x00000001040b7824 */ /* 0x000fe200078e0207 */
[----:B------:R-:W-:-:S03]  /*3350*/  R2UR UR7, R19 ;  /* 0x00000000130772ca */ /* 0x000fc600000e0000 */
[----:B0-----:R-:W-:Y:S01]  /*3360*/  IMAD.WIDE.U32 R12, R11, 0x4, R12 ;  /* 0x000000040b0c7825 */ /* 0x001fe200078e000c */
[----:B------:R-:W-:-:S04]  /*3370*/  IADD3 R0, P0, PT, R4, R7, RZ ;  /* 0x0000000704007210 */ /* 0x000fc80007f1e0ff */
[----:B--2---:R0:W-:Y:S01]  /*3380*/  STG.E desc[UR4][R12.64], R3 ;  /* 0x000000030c007986 */ /* 0x0041e2000c101904 */
[----:B------:R-:W1:Y:S04]  /*3390*/  LDCU.64 UR4, c[0x0][0x390] ;  /* 0x00007200ff0477ac */ /* 0x000e680008000a00 */
[----:B------:R-:W2:Y:S01]  /*33a0*/  LD.E R15, desc[UR6][R8.64+0x4] ;  /* 0x00000406080f7980 */ /* 0x000ea2000c101900 */
[----:B------:R-:W-:Y:S01]  /*33b0*/  R2UR UR8, R18 ;  /* 0x00000000120872ca */ /* 0x000fe200000e0000 */
[----:B------:R-:W-:Y:S01]  /*33c0*/  IMAD.X R11, RZ, RZ, RZ, P0 ;  /* 0x000000ffff0b7224 */ /* 0x000fe200000e06ff */
[----:B------:R-:W-:Y:S02]  /*33d0*/  R2UR UR9, R19 ;  /* 0x00000000130972ca */ /* 0x000fe400000e0000 */
[----:B-1----:R-:W-:-:S04]  /*33e0*/  LEA R10, P0, R0, UR4, 0x2 ;  /* 0x00000004000a7c11 */ /* 0x002fc8000f8010ff */
[----:B------:R-:W-:-:S05]  /*33f0*/  LEA.HI.X R11, R0, UR5, R11, 0x2, P0 ;  /* 0x00000005000b7c11 */ /* 0x000fca00080f140b */
[----:B--2---:R1:W-:Y:S04]  /*3400*/  STG.E desc[UR6][R10.64+0x4], R15 ;  /* 0x0000040f0a007986 */ /* 0x0043e8000c101906 */
[----:B------:R-:W2:Y:S01]  /*3410*/  LD.E R21, desc[UR8][R8.64+0x8] ;  /* 0x0000080808157980 */ /* 0x000ea2000c101900 */
[----:B------:R-:W-:Y:S02]  /*3420*/  R2UR UR4, R18 ;  /* 0x00000000120472ca */ /* 0x000fe400000e0000 */
[----:B------:R-:W-:-:S13]  /*3430*/  R2UR UR5, R19 ;  /* 0x00000000130572ca */ /* 0x000fda00000e0000 */
[----:B--2---:R2:W-:Y:S04]  /*3440*/  STG.E desc[UR4][R10.64+0x8], R21 ;  /* 0x000008150a007986 */ /* 0x0045e8000c101904 */
[----:B0-----:R-:W3:Y:S04]  /*3450*/  LD.E R3, desc[UR6][R8.64+0xc] ;  /* 0x00000c0608037980 */ /* 0x001ee8000c101900 */
[----:B---3--:R0:W-:Y:S04]  /*3460*/  STG.E desc[UR4][R10.64+0xc], R3 ;  /* 0x00000c030a007986 */ /* 0x0081e8000c101904 */
[----:B------:R-:W3:Y:S04]  /*3470*/  LD.E R13, desc[UR6][R8.64+0x10] ;  /* 0x00001006080d7980 */ /* 0x000ee8000c101900 */
[----:B---3--:R3:W-:Y:S04]  /*3480*/  STG.E desc[UR4][R10.64+0x10], R13 ;  /* 0x0000100d0a007986 */ /* 0x0087e8000c101904 */
[----:B-1----:R-:W4:Y:S04]  /*3490*/  LD.E R15, desc[UR6][R8.64+0x14] ;  /* 0x00001406080f7980 */ /* 0x002f28000c101900 */
[----:B----4-:R3:W-:Y:S04]  /*34a0*/  STG.E desc[UR4][R10.64+0x14], R15 ;  /* 0x0000140f0a007986 */ /* 0x0107e8000c101904 */
[----:B--2---:R-:W2:Y:S04]  /*34b0*/  LD.E R21, desc[UR6][R8.64+0x18] ;  /* 0x0000180608157980 */ /* 0x004ea8000c101900 */
[----:B--2---:R3:W-:Y:S04]  /*34c0*/  STG.E desc[UR4][R10.64+0x18], R21 ;  /* 0x000018150a007986 */ /* 0x0047e8000c101904 */
[----:B0-----:R-:W2:Y:S01]  /*34d0*/  LD.E R3, desc[UR6][R8.64+0x1c] ;  /* 0x00001c0608037980 */ /* 0x001ea2000c101900 */
[----:B------:R-:W-:-:S03]  /*34e0*/  VIADD R7, R7, 0x8 ;  /* 0x0000000807077836 */ /* 0x000fc60000000000 */
[----:B--2---:R3:W-:Y:S04]  /*34f0*/  STG.E desc[UR4][R10.64+0x1c], R3 ;  /* 0x00001c030a007986 */ /* 0x0047e8000c101904 */
.L_x_42:
[----:B------:R-:W-:Y:S05]  /*3500*/  @!P1 BRA `(.L_x_41) ;  /* 0x0000000000d09947 */ /* 0x000fea0003800000 */
[----:B------:R-:W-:Y:S02]  /*3510*/  ISETP.GE.U32.AND P0, PT, R5, 0x4, PT ;  /* 0x000000040500780c */ /* 0x000fe40003f06070 */
[----:B------:R-:W-:-:S11]  /*3520*/  ISETP.NE.AND P1, PT, R6, RZ, PT ;  /* 0x000000ff0600720c */ /* 0x000fd60003f25270 */
[----:B------:R-:W-:Y:S05]  /*3530*/  @!P0 BRA `(.L_x_43) ;  /* 0x0000000000688947 */ /* 0x000fea0003800000 */
[----:B------:R-:W-:Y:S01]  /*3540*/  R2UR UR4, R18 ;  /* 0x00000000120472ca */ /* 0x000fe200000e0000 */
[----:B--2---:R-:W-:Y:S01]  /*3550*/  IMAD.WIDE.U32 R8, R7, 0x4, R16 ;  /* 0x0000000407087825 */ /* 0x004fe200078e0010 */
[----:B------:R-:W-:Y:S01]  /*3560*/  R2UR UR5, R19 ;  /* 0x00000000130572ca */ /* 0x000fe200000e0000 */
[----:B---3--:R-:W0:-:S12]  /*3570*/  LDC.64 R10, c[0x0][0x390] ;  /* 0x0000e400ff0a7b82 */ /* 0x008e180000000a00 */
        /* <DEDUP_REMOVED lines=19> */
[----:B0-----:R-:W2:Y:S01]  /*36b0*/  LD.E R3, desc[UR6][R8.64+0xc] ;  /* 0x00000c0608037980 */ /* 0x001ea2000c101900 */
[----:B------:R-:W-:-:S03]  /*36c0*/  VIADD R7, R7, 0x4 ;  /* 0x0000000407077836 */ /* 0x000fc60000000000 */
[----:B--2---:R1:W-:Y:S04]  /*36d0*/  STG.E desc[UR4][R12.64+0xc], R3 ;  /* 0x00000c030c007986 */ /* 0x0043e8000c101904 */
.L_x_43:
[----:B------:R-:W-:Y:S05]  /*36e0*/  @!P1 BRA `(.L_x_41) ;  /* 0x0000000000589947 */ /* 0x000fea0003800000 */
[----:B---3--:R-:W0:Y:S01]  /*36f0*/  LDC.64 R10, c[0x0][0x390] ;  /* 0x0000e400ff0a7b82 */ /* 0x008e220000000a00 */
[----:B-1----:R-:W-:Y:S02]  /*3700*/  IMAD.IADD R5, R4, 0x1, R7 ;  /* 0x0000000104057824 */ /* 0x002fe400078e0207 */
[----:B--2---:R-:W-:-:S04]  /*3710*/  IMAD.WIDE.U32 R8, R7, 0x4, R16 ;  /* 0x0000000407087825 */ /* 0x004fc800078e0010 */
[----:B------:R-:W-:Y:S02]  /*3720*/  IMAD.MOV R6, RZ, RZ, -R6 ;  /* 0x000000ffff067224 */ /* 0x000fe400078e0a06 */
[----:B0-----:R-:W-:-:S04]  /*3730*/  IMAD.WIDE.U32 R4, R5, 0x4, R10 ;  /* 0x0000000405047825 */ /* 0x001fc800078e000a */
[----:B------:R-:W-:Y:S02]  /*3740*/  IMAD.MOV.U32 R0, RZ, RZ, R4 ;  /* 0x000000ffff007224 */ /* 0x000fe400078e0004 */
[----:B------:R-:W-:-:S07]  /*3750*/  IMAD.MOV.U32 R7, RZ, RZ, R5 ;  /* 0x000000ffff077224 */ /* 0x000fce00078e0005 */
.L_x_44:
[----:B------:R-:W-:Y:S01]  /*3760*/  R2UR UR4, R18 ;  /* 0x00000000120472ca */ /* 0x000fe200000e0000 */
[----:B0-----:R-:W-:Y:S01]  /*3770*/  IMAD.MOV.U32 R4, RZ, RZ, R8 ;  /* 0x000000ffff047224 */ /* 0x001fe200078e0008 */
[----:B------:R-:W-:Y:S01]  /*3780*/  R2UR UR5, R19 ;  /* 0x00000000130572ca */ /* 0x000fe200000e0000 */
[----:B------:R-:W-:-:S12]  /*3790*/  IMAD.MOV.U32 R5, RZ, RZ, R9 ;  /* 0x000000ffff057224 */ /* 0x000fd800078e0009 */
[----:B------:R0:W2:Y:S01]  /*37a0*/  LD.E R3, desc[UR4][R4.64] ;  /* 0x0000000404037980 */ /* 0x0000a2000c101900 */
[----:B------:R-:W-:Y:S01]  /*37b0*/  VIADD R6, R6, 0x1 ;  /* 0x0000000106067836 */ /* 0x000fe20000000000 */
[----:B------:R-:W-:-:S04]  /*37c0*/  IADD3 R8, P2, PT, R8, 0x4, RZ ;  /* 0x0000000408087810 */ /* 0x000fc80007f5e0ff */
[----:B------:R-:W-:Y:S01]  /*37d0*/  ISETP.NE.AND P0, PT, R6, RZ, PT ;  /* 0x000000ff0600720c */ /* 0x000fe20003f05270 */
[----:B------:R-:W-:Y:S02]  /*37e0*/  IMAD.X R9, RZ, RZ, R9, P2 ;  /* 0x000000ffff097224 */ /* 0x000fe400010e0609 */
[----:B0-----:R-:W-:Y:S01]  /*37f0*/  IMAD.MOV.U32 R4, RZ, RZ, R0 ;  /* 0x000000ffff047224 */ /* 0x001fe200078e0000 */
[----:B------:R-:W-:Y:S01]  /*3800*/  IADD3 R0, P1, PT, R0, 0x4, RZ ;  /* 0x0000000400007810 */ /* 0x000fe20007f3e0ff */
[----:B------:R-:W-:-:S04]  /*3810*/  IMAD.MOV.U32 R5, RZ, RZ, R7 ;  /* 0x000000ffff057224 */ /* 0x000fc800078e0007 */
[----:B------:R-:W-:Y:S01]  /*3820*/  IMAD.X R7, RZ, RZ, R7, P1 ;  /* 0x000000ffff077224 */ /* 0x000fe200008e0607 */
[----:B--2---:R0:W-:Y:S03]  /*3830*/  STG.E desc[UR4][R4.64], R3 ;  /* 0x0000000304007986 */ /* 0x0041e6000c101904 */
[----:B------:R-:W-:Y:S05]  /*3840*/  @P0 BRA `(.L_x_44) ;  /* 0xfffffffc00c40947 */ /* 0x000fea000383ffff */
.L_x_41:
[----:B------:R-:W-:Y:S05]  /*3850*/  BSYNC.RECONVERGENT B0 ;  /* 0x0000000000007941 */ /* 0x000fea0003800200 */
.L_x_9:
[----:B------:R-:W-:Y:S01]  /*3860*/  MOV R18, 0x8 ;  /* 0x0000000800127802 */ /* 0x000fe20000000f00 */
[----:B0-----:R-:W-:Y:S02]  /*3870*/  IMAD.MOV.U32 R4, RZ, RZ, R22 ;  /* 0x000000ffff047224 */ /* 0x001fe400078e0016 */
[----:B-1----:R-:W-:Y:S01]  /*3880*/  IMAD.MOV.U32 R5, RZ, RZ, R2 ;  /* 0x000000ffff057224 */ /* 0x002fe200078e0002 */
[----:B------:R0:W1:Y:S06]  /*3890*/  LDC.64 R6, c[0x4][R18] ;  /* 0x0100000012067b82 */ /* 0x00006c0000000a00 */
[----:B--23--:R-:W-:-:S07]  /*38a0*/  LEPC R20, `(.L_x_45) ;  /* 0x000000001014794e */ /* 0x00cfce0000000000 */
[----:B01----:R-:W-:Y:S05]  /*38b0*/  CALL.ABS.NOINC R6 ;  /* 0x0000000006007343 */ /* 0x003fea0003c00000 */
.L_x_45:
[----:B------:R-:W0:Y:S01]  /*38c0*/  LDC.64 R18, c[0x4][R18] ;  /* 0x0100000012127b82 */ /* 0x000e220000000a00 */
[----:B------:R-:W-:Y:S02]  /*38d0*/  IMAD.MOV.U32 R4, RZ, RZ, R16 ;  /* 0x000000ffff047224 */ /* 0x000fe400078e0010 */
[----:B------:R-:W-:-:S07]  /*38e0*/  IMAD.MOV.U32 R5, RZ, RZ, R17 ;  /* 0x000000ffff057224 */ /* 0x000fce00078e0011 */
[----:B------:R-:W-:-:S07]  /*38f0*/  LEPC R20, `(.L_x_46) ;  /* 0x000000001014794e */ /* 0x000fce0000000000 */
[----:B0-----:R-:W-:Y:S05]  /*3900*/  CALL.ABS.NOINC R18 ;  /* 0x0000000012007343 */ /* 0x001fea0003c00000 */
.L_x_46:
[----:B------:R-:W-:Y:S05]  /*3910*/  EXIT ;  /* 0x000000000000794d */ /* 0x000fea0003800000 */
.L_x_47:
[----:B------:R-:W-:-:S00]  /*3920*/  BRA `(.L_x_47) ;  /* 0xfffffffc00fc7947 */ /* 0x000fc0000383ffff */
[----:B------:R-:W-:-:S00]  /*3930*/  NOP ;  /* 0x0000000000007918 */ /* 0x000fc00000000000 */
        /* <DEDUP_REMOVED lines=12> */
.L_x_83:


//--------------------- .text._Z20printThreadMatrixRowPii --------------------------
	.section	.text._Z20printThreadMatrixRowPii,"ax",@progbits
	.align	128
        .global         _Z20printThreadMatrixRowPii
        .type           _Z20printThreadMatrixRowPii,@function
        .size           _Z20printThreadMatrixRowPii,(.L_x_84 - _Z20printThreadMatrixRowPii)
        .other          _Z20printThreadMatrixRowPii,@"STO_CUDA_ENTRY STV_DEFAULT"
_Z20printThreadMatrixRowPii:
.text._Z20printThreadMatrixRowPii:
[----:B------:R-:W0:Y:S08]  /*0000*/  LDC R1, c[0x0][0x37c] ;  /* 0x0000df00ff017b82 */ /* 0x000e300000000800 */
[----:B------:R-:W1:Y:S01]  /*0010*/  LDC R3, c[0x0][0x388] ;  /* 0x0000e200ff037b82 */ /* 0x000e620000000800 */
[----:B------:R-:W2:Y:S01]  /*0020*/  LDCU UR4, c[0x0][0x2f8] ;  /* 0x00005f00ff0477ac */ /* 0x000ea20008000800 */
[----:B0-----:R-:W-:-:S05]  /*0030*/  VIADD R1, R1, 0xfffffff0 ;  /* 0xfffffff001017836 */ /* 0x001fca0000000000 */
[----:B--2---:R-:W-:Y:S02]  /*0040*/  IADD3 R2, P0, PT, R1, UR4, RZ ;  /* 0x0000000401027c10 */ /* 0x004fe4000ff1e0ff */
[----:B-1----:R-:W-:-:S13]  /*0050*/  ISETP.GE.AND P1, PT, R3, 0x1, PT ;  /* 0x000000010300780c */ /* 0x002fda0003f26270 */
[----:B------:R-:W-:Y:S05]  /*0060*/  @!P1 EXIT ;  /* 0x000000000000994d */ /* 0x000fea0003800000 */
[----:B------:R-:W0:Y:S01]  /*0070*/  S2R R24, SR_TID.X ;  /* 0x0000000000187919 */ /* 0x000e220000002100 */
[----:B------:R-:W1:Y:S01]  /*0080*/  LDCU UR4, c[0x0][0x2fc] ;  /* 0x00005f80ff0477ac */ /* 0x000e620008000800 */
[C---:B------:R-:W-:Y:S01]  /*0090*/  ISETP.GE.U32.AND P1, PT, R3.reuse, 0x10, PT ;  /* 0x000000100300780c */ /* 0x040fe20003f26070 */
[----:B------:R-:W-:Y:S01]  /*00a0*/  HFMA2 R18, -RZ, RZ, 0, 0 ;  /* 0x00000000ff127431 */ /* 0x000fe200000001ff */
[----:B------:R-:W-:Y:S01]  /*00b0*/  LOP3.LUT R17, R3, 0xf, RZ, 0xc0, !PT ;  /* 0x0000000f03117812 */ /* 0x000fe200078ec0ff */
[----:B------:R-:W2:Y:S01]  /*00c0*/  LDCU.64 UR36, c[0x0][0x358] ;  /* 0x00006b00ff2477ac */ /* 0x000ea20008000a00 */
[----:B-1----:R-:W-:Y:S02]  /*00d0*/  IMAD.X R22, RZ, RZ, UR4, P0 ;  /* 0x00000004ff167e24 */ /* 0x002fe400080e06ff */
[----:B0-----:R-:W-:-:S07]  /*00e0*/  IMAD R19, R24, R3, RZ ;  /* 0x0000000318137224 */ /* 0x001fce00078e02ff */
[----:B--2---:R-:W-:Y:S05]  /*00f0*/  @!P1 BRA `(.L_x_48) ;  /* 0x0000000c00709947 */ /* 0x004fea0003800000 */
[----:B------:R-:W0:Y:S01]  /*0100*/  LDC.64 R4, c[0x0][0x380] ;  /* 0x0000e000ff047b82 */ /* 0x000e220000000a00 */
[----:B------:R-:W-:Y:S01]  /*0110*/  BSSY.RECONVERGENT B6, `(.L_x_48) ;  /* 0x00000da000067945 */ /* 0x000fe20003800200 */
[----:B------:R-:W-:Y:S01]  /*0120*/  LOP3.LUT R18, R3, 0x7ffffff0, RZ, 0xc0, !PT ;  /* 0x7ffffff003127812 */ /* 0x000fe200078ec0ff */
[----:B------:R-:W-:Y:S02]  /*0130*/  IMAD.MOV.U32 R26, RZ, RZ, RZ ;  /* 0x000000ffff1a7224 */ /* 0x000fe400078e00ff */
[----:B0-----:R-:W-:-:S03]  /*0140*/  IMAD.WIDE.U32 R4, R19, 0x4, R4 ;  /* 0x0000000413047825 */ /* 0x001fc600078e0004 */
[----:B------:R-:W-:-:S05]  /*0150*/  IADD3 R28, P0, PT, R4, 0x20, RZ ;  /* 0x00000020041c7810 */ /* 0x000fca0007f1e0ff */
[----:B------:R-:W-:-:S08]  /*0160*/  IMAD.X R29, RZ, RZ, R5, P0 ;  /* 0x000000ffff1d7224 */ /* 0x000fd000000e0605 */
.L_x_65:
[----:B------:R-:W2:Y:S01]  /*0170*/  LDG.E R27, desc[UR36][R28.64+-0x20] ;  /* 0xffffe0241c1b7981 */ /* 0x000ea2000c1e1900 */
[----:B------:R-:W-:Y:S01]  /*0180*/  MOV R25, R24 ;  /* 0x0000001800197202 */ /* 0x000fe20000000f00 */
[----:B------:R-:W0:Y:S01]  /*0190*/  LDCU.64 UR4, c[0x4][0x10] ;  /* 0x01000200ff0477ac */ /* 0x000e220008000a00 */
[----:B------:R-:W-:Y:S01]  /*01a0*/  MOV R16, 0x18 ;  /* 0x0000001800107802 */ /* 0x000fe20000000f00 */
[----:B------:R-:W-:Y:S01]  /*01b0*/  IMAD.MOV.U32 R7, RZ, RZ, R22 ;  /* 0x000000ffff077224 */ /* 0x000fe200078e0016 */
[----:B------:R-:W-:Y:S02]  /*01c0*/  MOV R6, R2 ;  /* 0x0000000200067202 */ /* 0x000fe40000000f00 */
[----:B------:R1:W3:Y:S01]  /*01d0*/  LDC.64 R8, c[0x4][R16] ;  /* 0x0100000010087b82 */ /* 0x0002e20000000a00 */
[----:B0-----:R-:W-:Y:S02]  /*01e0*/  IMAD.U32 R4, RZ, RZ, UR4 ;  /* 0x00000004ff047e24 */ /* 0x001fe4000f8e00ff */
[----:B------:R-:W-:Y:S01]  /*01f0*/  IMAD.U32 R5, RZ, RZ, UR5 ;  /* 0x00000005ff057e24 */ /* 0x000fe2000f8e00ff */
[----:B--23--:R1:W-:Y:S06]  /*0200*/  STL.128 [R1], R24 ;  /* 0x0000001801007387 */ /* 0x00c3ec0000100c00 */
[----:B------:R-:W-:-:S07]  /*0210*/  LEPC R20, `(.L_x_49) ;  /* 0x000000001014794e */ /* 0x000fce0000000000 */
[----:B-1----:R-:W-:Y:S05]  /*0220*/  CALL.ABS.NOINC R8 ;  /* 0x0000000008007343 */ /* 0x002fea0003c00000 */
.L_x_49:
[----:B------:R-:W2:Y:S01]  /*0230*/  LDG.E R11, desc[UR36][R28.64+-0x1c] ;  /* 0xffffe4241c0b7981 */ /* 0x000ea2000c1e1900 */
[----:B------:R-:W-:Y:S01]  /*0240*/  VIADD R10, R26, 0x1 ;  /* 0x000000011a0a7836 */ /* 0x000fe20000000000 */
[----:B------:R-:W-:Y:S01]  /*0250*/  MOV R8, R24 ;  /* 0x0000001800087202 */ /* 0x000fe20000000f00 */
[----:B------:R-:W-:Y:S01]  /*0260*/  IMAD.MOV.U32 R9, RZ, RZ, R24 ;  /* 0x000000ffff097224 */ /* 0x000fe200078e0018 */
[----:B------:R0:W1:Y:S01]  /*0270*/  LDC.64 R12, c[0x4][R16] ;  /* 0x01000000100c7b82 */ /* 0x0000620000000a00 */
[----:B------:R-:W3:Y:S01]  /*0280*/  LDCU.64 UR4, c[0x4][0x10] ;  /* 0x01000200ff0477ac */ /* 0x000ee20008000a00 */
[----:B------:R-:W-:Y:S02]  /*0290*/  IMAD.MOV.U32 R6, RZ, RZ, R2 ;  /* 0x000000ffff067224 */ /* 0x000fe400078e0002 */
[----:B------:R-:W-:Y:S02]  /*02a0*/  IMAD.MOV.U32 R7, RZ, RZ, R22 ;  /* 0x000000ffff077224 */ /* 0x000fe400078e0016 */
[----:B---3--:R-:W-:Y:S01]  /*02b0*/  IMAD.U32 R4, RZ, RZ, UR4 ;  /* 0x00000004ff047e24 */ /* 0x008fe2000f8e00ff */
[----:B------:R-:W-:Y:S01]  /*02c0*/  MOV R5, UR5 ;  /* 0x0000000500057c02 */ /* 0x000fe20008000f00 */
[----:B-12---:R0:W-:Y:S06]  /*02d0*/  STL.128 [R1], R8 ;  /* 0x0000000801007387 */ /* 0x0061ec0000100c00 */
[----:B------:R-:W-:-:S07]  /*02e0*/  LEPC R20, `(.L_x_50) ;  /* 0x000000001014794e */ /* 0x000fce0000000000 */
[----:B0-----:R-:W-:Y:S05]  /*02f0*/  CALL.ABS.NOINC R12 ;  /* 0x000000000c007343 */ /* 0x001fea0003c00000 */
.L_x_50:
[----:B------:R-:W2:Y:S01]  /*0300*/  LDG.E R11, desc[UR36][R28.64+-0x18] ;  /* 0xffffe8241c0b7981 */ /* 0x000ea2000c1e1900 */
[----:B------:R-:W-:Y:S01]  /*0310*/  IADD3 R10, PT, PT, R26, 0x2, RZ ;  /* 0x000000021a0a7810 */ /* 0x000fe20007ffe0ff */
[--C-:B------:R-:W-:Y:S01]  /*0320*/  IMAD.MOV.U32 R8, RZ, RZ, R24.reuse ;  /* 0x000000ffff087224 */ /* 0x100fe200078e0018 */
[----:B------:R0:W1:Y:S01]  /*0330*/  LDC.64 R12, c[0x4][R16] ;  /* 0x01000000100c7b82 */ /* 0x0000620000000a00 */
[----:B------:R-:W-:Y:S01]  /*0340*/  IMAD.MOV.U32 R9, RZ, RZ, R24 ;  /* 0x000000ffff097224 */ /* 0x000fe200078e0018 */
[----:B------:R-:W3:Y:S01]  /*0350*/  LDCU.64 UR4, c[0x4][0x10] ;  /* 0x01000200ff0477ac */ /* 0x000ee20008000a00 */
[----:B------:R-:W-:Y:S01]  /*0360*/  IMAD.MOV.U32 R6, RZ, RZ, R2 ;  /* 0x000000ffff067224 */ /* 0x000fe200078e0002 */
[----:B------:R-:W-:Y:S02]  /*0370*/  MOV R7, R22 ;  /* 0x0000001600077202 */ /* 0x000fe40000000f00 */
[----:B---3--:R-:W-:Y:S01]  /*0380*/  MOV R4, UR4 ;  /* 0x0000000400047c02 */ /* 0x008fe20008000f00 */
[----:B------:R-:W-:Y:S01]  /*0390*/  IMAD.U32 R5, RZ, RZ, UR5 ;  /* 0x00000005ff057e24 */ /* 0x000fe2000f8e00ff */
[----:B-12---:R0:W-:Y:S06]  /*03a0*/  STL.128 [R1], R8 ;  /* 0x0000000801007387 */ /* 0x0061ec0000100c00 */
[----:B------:R-:W-:-:S07]  /*03b0*/  LEPC R20, `(.L_x_51) ;  /* 0x000000001014794e */ /* 0x000fce0000000000 */
[----:B0-----:R-:W-:Y:S05]  /*03c0*/  CALL.ABS.NOINC R12 ;  /* 0x000000000c007343 */ /* 0x001fea0003c00000 */
.L_x_51:
[----:B------:R-:W2:Y:S01]  /*03d0*/  LDG.E R11, desc[UR36][R28.64+-0x14] ;  /* 0xffffec241c0b7981 */ /* 0x000ea2000c1e1900 */
[----:B------:R-:W-:Y:S01]  /*03e0*/  VIADD R10, R26, 0x3 ;  /* 0x000000031a0a7836 */ /* 0x000fe20000000000 */
[----:B------:R-:W-:Y:S01]  /*03f0*/  MOV R9, R24 ;  /* 0x0000001800097202 */ /* 0x000fe20000000f00 */
[----:B------:R-:W-:Y:S01]  /*0400*/  IMAD.MOV.U32 R8, RZ, RZ, R24 ;  /* 0x000000ffff087224 */ /* 0x000fe200078e0018 */
[----:B------:R0:W1:Y:S01]  /*0410*/  LDC.64 R12, c[0x4][R16] ;  /* 0x01000000100c7b82 */ /* 0x0000620000000a00 */
[----:B------:R-:W3:Y:S01]  /*0420*/  LDCU.64 UR4, c[0x4][0x10] ;  /* 0x01000200ff0477ac */ /* 0x000ee20008000a00 */
[----:B------:R-:W-:Y:S01]  /*0430*/  MOV R6, R2 ;  /* 0x0000000200067202 */ /* 0x000fe20000000f00 */
[----:B------:R-:W-:Y:S02]  /*0440*/  IMAD.MOV.U32 R7, RZ, RZ, R22 ;  /* 0x000000ffff077224 */ /* 0x000fe400078e0016 */
[----:B---3--:R-:W-:Y:S02]  /*0450*/  IMAD.U32 R4, RZ, RZ, UR4 ;  /* 0x00000004ff047e24 */ /* 0x008fe4000f8e00ff */
[----:B------:R-:W-:Y:S01]  /*0460*/  IMAD.U32 R5, RZ, RZ, UR5 ;  /* 0x00000005ff057e24 */ /* 0x000fe2000f8e00ff */
[----:B-12---:R0:W-:Y:S06]  /*0470*/  STL.128 [R1], R8 ;  /* 0x0000000801007387 */ /* 0x0061ec0000100c00 */
[----:B------:R-:W-:-:S07]  /*0480*/  LEPC R20, `(.L_x_52) ;  /* 0x000000001014794e */ /* 0x000fce0000000000 */
[----:B0-----:R-:W-:Y:S05]  /*0490*/  CALL.ABS.NOINC R12 ;  /* 0x000000000c007343 */ /* 0x001fea0003c00000 */
.L_x_52:
        /* <DEDUP_REMOVED lines=13> */
.L_x_53:
        /* <DEDUP_REMOVED lines=13> */
.L_x_54:
        /* <DEDUP_REMOVED lines=13> */
.L_x_55:
        /* <DEDUP_REMOVED lines=13> */
.L_x_56:
        /* <DEDUP_REMOVED lines=13> */
.L_x_57:
        /* <DEDUP_REMOVED lines=13> */
.L_x_58:
        /* <DEDUP_REMOVED lines=13> */
.L_x_59:
        /* <DEDUP_REMOVED lines=13> */
.L_x_60:
        /* <DEDUP_REMOVED lines=13> */
.L_x_61:
        /* <DEDUP_REMOVED lines=13> */
.L_x_62:
        /* <DEDUP_REMOVED lines=13> */
.L_x_63:
        /* <DEDUP_REMOVED lines=13> */
.L_x_64:
[----:B------:R-:W-:Y:S01]  /*0e60*/  VIADD R26, R26, 0x10 ;  /* 0x000000101a1a7836 */ /* 0x000fe20000000000 */
[----:B------:R-:W-:-:S04]  /*0e70*/  IADD3 R28, P1, PT, R28, 0x40, RZ ;  /* 0x000000401c1c7810 */ /* 0x000fc80007f3e0ff */
[----:B------:R-:W-:Y:S02]  /*0e80*/  ISETP.NE.AND P0, PT, R26, R18, PT ;  /* 0x000000121a00720c */ /* 0x000fe40003f05270 */
[----:B------:R-:W-:-:S11]  /*0e90*/  IADD3.X R29, PT, PT, RZ, R29, RZ, P1, !PT ;  /* 0x0000001dff1d7210 */ /* 0x000fd60000ffe4ff */
[----:B------:R-:W-:Y:S05]  /*0ea0*/  @P0 BRA `(.L_x_65) ;  /* 0xfffffff000b00947 */ /* 0x000fea000383ffff */
[----:B------:R-:W-:Y:S05]  /*0eb0*/  BSYNC.RECONVERGENT B6 ;  /* 0x0000000000067941 */ /* 0x000fea0003800200 */
.L_x_48:
[----:B------:R-:W-:-:S13]  /*0ec0*/  ISETP.NE.AND P0, PT, R17, RZ, PT ;  /* 0x000000ff1100720c */ /* 0x000fda0003f05270 */
[----:B------:R-:W-:Y:S05]  /*0ed0*/  @!P0 EXIT ;  /* 0x000000000000894d */ /* 0x000fea0003800000 */
[----:B------:R-:W0:Y:S01]  /*0ee0*/  LDC R0, c[0x0][0x388] ;  /* 0x0000e200ff007b82 */ /* 0x000e220000000800 */
[----:B------:R-:W-:Y:S02]  /*0ef0*/  ISETP.GE.U32.AND P0, PT, R17, 0x8, PT ;  /* 0x000000081100780c */ /* 0x000fe40003f06070 */
[----:B0-----:R-:W-:-:S11]  /*0f00*/  LOP3.LUT R17, R0, 0x7, RZ, 0xc0, !PT ;  /* 0x0000000700117812 */ /* 0x001fd600078ec0ff */
[----:B------:R-:W-:Y:S05]  /*0f10*/  @!P0 BRA `(.L_x_66) ;  /* 0x0000000400a88947 */ /* 0x000fea0003800000 */
[----:B------:R-:W0:Y:S01]  /*0f20*/  LDC.64 R10, c[0x0][0x380] ;  /* 0x0000e000ff0a7b82 */ /* 0x000e220000000a00 */
[----:B------:R-:W-:Y:S01]  /*0f30*/  IMAD.IADD R3, R19, 0x1, R18 ;  /* 0x0000000113037824 */ /* 0x000fe200078e0212 */
[----:B------:R-:W-:Y:S01]  /*0f40*/  MOV R26, R18 ;  /* 0x00000012001a7202 */ /* 0x000fe20000000f00 */
[----:B------:R-:W-:Y:S01]  /*0f50*/  IMAD.MOV.U32 R25, RZ, RZ, R24 ;  /* 0x000000ffff197224 */ /* 0x000fe200078e0018 */
[----:B------:R-:W-:Y:S01]  /*0f60*/  MOV R16, 0x18 ;  /* 0x0000001800107802 */ /* 0x000fe20000000f00 */
[----:B------:R-:W1:Y:S01]  /*0f70*/  LDCU.64 UR4, c[0x4][0x10] ;  /* 0x01000200ff0477ac */ /* 0x000e620008000a00 */
[----:B0-----:R-:W-:-:S05]  /*0f80*/  IMAD.WIDE.U32 R10, R3, 0x4, R10 ;  /* 0x00000004030a7825 */ /* 0x001fca00078e000a */
[----:B------:R-:W2:Y:S01]  /*0f90*/  LDG.E R27, desc[UR36][R10.64] ;  /* 0x000000240a1b7981 */ /* 0x000ea2000c1e1900 */
[----:B------:R0:W3:Y:S01]  /*0fa0*/  LDC.64 R8, c[0x4][R16] ;  /* 0x0100000010087b82 */ /* 0x0000e20000000a00 */
[----:B-1----:R-:W-:Y:S01]  /*0fb0*/  IMAD.U32 R4, RZ, RZ, UR4 ;  /* 0x00000004ff047e24 */ /* 0x002fe2000f8e00ff */
[----:B------:R-:W-:Y:S01]  /*0fc0*/  MOV R6, R2 ;  /* 0x0000000200067202 */ /* 0x000fe20000000f00 */
[----:B------:R-:W-:Y:S02]  /*0fd0*/  IMAD.U32 R5, RZ, RZ, UR5 ;  /* 0x00000005ff057e24 */ /* 0x000fe4000f8e00ff */
[----:B------:R-:W-:Y:S01]  /*0fe0*/  IMAD.MOV.U32 R7, RZ, RZ, R22 ;  /* 0x000000ffff077224 */ /* 0x000fe200078e0016 */
[----:B--23--:R0:W-:Y:S06]  /*0ff0*/  STL.128 [R1], R24 ;  /* 0x0000001801007387 */ /* 0x00c1ec0000100c00 */
[----:B------:R-:W-:-:S07]  /*1000*/  LEPC R20, `(.L_x_67) ;  /* 0x000000001014794e */ /* 0x000fce0000000000 */
[----:B0-----:R-:W-:Y:S05]  /*1010*/  CALL.ABS.NOINC R8 ;  /* 0x0000000008007343 */ /* 0x001fea0003c00000 */
.L_x_67:
[----:B------:R-:W0:Y:S01]  /*1020*/  LDCU.64 UR4, c[0x0][0x380] ;  /* 0x00007000ff0477ac */ /* 0x000e220008000a00 */
[----:B------:R-:W-:-:S05]  /*1030*/  IADD3 R0, P0, PT, R19, R18, RZ ;  /* 0x0000001213007210 */ /* 0x000fca0007f1e0ff */
[----:B------:R-:W-:Y:S01]  /*1040*/  IMAD.X R3, RZ, RZ, RZ, P0 ;  /* 0x000000ffff037224 */ /* 0x000fe200000e06ff */
[----:B0-----:R-:W-:-:S04]  /*1050*/  LEA R28, P0, R0, UR4, 0x2 ;  /* 0x00000004001c7c11 */ /* 0x001fc8000f8010ff */
[----:B------:R-:W-:Y:S01]  /*1060*/  LEA.HI.X R29, R0, UR5, R3, 0x2, P0 ;  /* 0x00000005001d7c11 */ /* 0x000fe200080f1403 */
[----:B------:R-:W-:Y:S01]  /*1070*/  IMAD.MOV.U32 R25, RZ, RZ, R24 ;  /* 0x000000ffff197224 */ /* 0x000fe200078e0018 */
[----:B------:R-:W-:Y:S01]  /*1080*/  IADD3 R26, PT, PT, R18, 0x1, RZ ;  /* 0x00000001121a7810 */ /* 0x000fe20007ffe0ff */
[----:B------:R0:W1:Y:S01]  /*1090*/  LDC.64 R8, c[0x4][R16] ;  /* 0x0100000010087b82 */ /* 0x0000620000000a00 */
[----:B------:R-:W2:Y:S01]  /*10a0*/  LDCU.64 UR4, c[0x4][0x10] ;  /* 0x01000200ff0477ac */ /* 0x000ea20008000a00 */
[----:B------:R-:W3:Y:S01]  /*10b0*/  LDG.E R27, desc[UR36][R28.64+0x4] ;  /* 0x000004241c1b7981 */ /* 0x000ee2000c1e1900 */
[----:B------:R-:W-:Y:S02]  /*10c0*/  IMAD.MOV.U32 R6, RZ, RZ, R2 ;  /* 0x000000ffff067224 */ /* 0x000fe400078e0002 */
[----:B------:R-:W-:Y:S02]  /*10d0*/  IMAD.MOV.U32 R7, RZ, RZ, R22 ;  /* 0x000000ffff077224 */ /* 0x000fe400078e0016 */
[----:B--2---:R-:W-:Y:S01]  /*10e0*/  IMAD.U32 R4, RZ, RZ, UR4 ;  /* 0x00000004ff047e24 */ /* 0x004fe2000f8e00ff */
[----:B------:R-:W-:Y:S01]  /*10f0*/  MOV R5, UR5 ;  /* 0x0000000500057c02 */ /* 0x000fe20008000f00 */
[----:B-1-3--:R0:W-:Y:S06]  /*1100*/  STL.128 [R1], R24 ;  /* 0x0000001801007387 */ /* 0x00a1ec0000100c00 */
[----:B------:R-:W-:-:S07]  /*1110*/  LEPC R20, `(.L_x_68) ;  /* 0x000000001014794e */ /* 0x000fce0000000000 */
[----:B0-----:R-:W-:Y:S05]  /*1120*/  CALL.ABS.NOINC R8 ;  /* 0x0000000008007343 */ /* 0x001fea0003c00000 */
.L_x_68:
[----:B------:R-:W2:Y:S01]  /*1130*/  LDG.E R27, desc[UR36][R28.64+0x8] ;  /* 0x000008241c1b7981 */ /* 0x000ea2000c1e1900 */
[----:B------:R-:W-:Y:S01]  /*1140*/  IADD3 R26, PT, PT, R18, 0x2, RZ ;  /* 0x00000002121a7810 */ /* 0x000fe20007ffe0ff */
        /* <DEDUP_REMOVED lines=10> */
.L_x_69:
        /* <DEDUP_REMOVED lines=12> */
.L_x_70:
        /* <DEDUP_REMOVED lines=12> */
.L_x_71:
[----:B------:R-:W2:Y:S01]  /*1370*/  LDG.E R27, desc[UR36][R28.64+0x14] ;  /* 0x000014241c1b7981 */ /* 0x000ea2000c1e1900 */
[----:B------:R-:W-:Y:S01]  /*1380*/  IADD3 R26, PT, PT, R18, 0x5, RZ ;  /* 0x00000005121a7810 */ /* 0x000fe20007ffe0ff */
[----:B------:R-:W-:Y:S01]  /*1390*/  IMAD.MOV.U32 R25, RZ, RZ, R24 ;  /* 0x000000ffff197224 */ /* 0x000fe200078e0018 */
[----:B------:R0:W1:Y:S01]  /*13a0*/  LDC.64 R8, c[0x4][R16] ;  /* 0x0100000010087b82 */ /* 0x0000620000000a00 */
[----:B------:R-:W3:Y:S01]  /*13b0*/  LDCU.64 UR4, c[0x4][0x10] ;  /* 0x01000200ff0477ac */ /* 0x000ee20008000a00 */
[----:B------:R-:W-:Y:S01]  /*13c0*/  MOV R6, R2 ;  /* 0x0000000200067202 */ /* 0x000fe20000000f00 */
[----:B------:R-:W-:Y:S01]  /*13d0*/  IMAD.MOV.U32 R7, RZ, RZ, R22 ;  /* 0x000000ffff077224 */ /* 0x000fe200078e0016 */
[----:B---3--:R-:W-:Y:S01]  /*13e0*/  MOV R4, UR4 ;  /* 0x0000000400047c02 */ /* 0x008fe20008000f00 */
[----:B------:R-:W-:Y:S01]  /*13f0*/  IMAD.U32 R5, RZ, RZ, UR5 ;  /* 0x00000005ff057e24 */ /* 0x000fe2000f8e00ff */
[----:B-12---:R0:W-:Y:S06]  /*1400*/  STL.128 [R1], R24 ;  /* 0x0000001801007387 */ /* 0x0061ec0000100c00 */
[----:B------:R-:W-:-:S07]  /*1410*/  LEPC R20, `(.L_x_72) ;  /* 0x000000001014794e */ /* 0x000fce0000000000 */
[----:B0-----:R-:W-:Y:S05]  /*1420*/  CALL.ABS.NOINC R8 ;  /* 0x0000000008007343 */ /* 0x001fea0003c00000 */
.L_x_72:
        /* <DEDUP_REMOVED lines=12> */
.L_x_73:
        /* <DEDUP_REMOVED lines=12> */
.L_x_74:
[----:B------:R-:W-:-:S07]  /*15b0*/  IADD3 R18, PT, PT, R18, 0x8, RZ ;  /* 0x0000000812127810 */ /* 0x000fce0007ffe0ff */
.L_x_66:
[----:B------:R-:W-:-:S13]  /*15c0*/  ISETP.NE.AND P0, PT, R17, RZ, PT ;  /* 0x000000ff1100720c */ /* 0x000fda0003f05270 */
[----:B------:R-:W-:Y:S05]  /*15d0*/  @!P0 EXIT ;  /* 0x000000000000894d */ /* 0x000fea0003800000 */
[----:B------:R-:W0:Y:S01]  /*15e0*/  LDC R0, c[0x0][0x388] ;  /* 0x0000e200ff007b82 */ /* 0x000e220000000800 */
[----:B------:R-:W-:Y:S02]  /*15f0*/  ISETP.GE.U32.AND P0, PT, R17, 0x4, PT ;  /* 0x000000041100780c */ /* 0x000fe40003f06070 */
[----:B0-----:R-:W-:-:S11]  /*1600*/  LOP3.LUT R17, R0, 0x3, RZ, 0xc0, !PT ;  /* 0x0000000300117812 */ /* 0x001fd600078ec0ff */
[----:B------:R-:W-:Y:S05]  /*1610*/  @!P0 BRA `(.L_x_75) ;  /* 0x0000000000e88947 */ /* 0x000fea0003800000 */
[----:B------:R-:W0:Y:S01]  /*1620*/  LDC.64 R10, c[0x0][0x380] ;  /* 0x0000e000ff0a7b82 */ /* 0x000e220000000a00 */
[--C-:B------:R-:W-:Y:S01]  /*1630*/  IMAD.IADD R3, R19, 0x1, R18.reuse ;  /* 0x0000000113037824 */ /* 0x100fe200078e0212 */
[----:B------:R-:W-:Y:S01]  /*1640*/  MOV R25, R24 ;  /* 0x0000001800197202 */ /* 0x000fe20000000f00 */
[----:B------:R-:W-:Y:S01]  /*1650*/  IMAD.MOV.U32 R26, RZ, RZ, R18 ;  /* 0x000000ffff1a7224 */ /* 0x000fe200078e0012 */
[----:B------:R-:W-:Y:S01]  /*1660*/  MOV R16, 0x18 ;  /* 0x0000001800107802 */ /* 0x000fe20000000f00 */
[----:B------:R-:W1:Y:S01]  /*1670*/  LDCU.64 UR4, c[0x4][0x10] ;  /* 0x01000200ff0477ac */ /* 0x000e620008000a00 */
[----:B0-----:R-:W-:-:S05]  /*1680*/  IMAD.WIDE.U32 R10, R3, 0x4, R10 ;  /* 0x00000004030a7825 */ /* 0x001fca00078e000a */
[----:B------:R-:W2:Y:S01]  /*1690*/  LDG.E R27, desc[UR36][R10.64] ;  /* 0x000000240a1b7981 */ /* 0x000ea2000c1e1900 */
[----:B------:R0:W3:Y:S01]  /*16a0*/  LDC.64 R8, c[0x4][R16] ;  /* 0x0100000010087b82 */ /* 0x0000e20000000a00 */
[----:B-1----:R-:W-:Y:S01]  /*16b0*/  MOV R4, UR4 ;  /* 0x0000000400047c02 */ /* 0x002fe20008000f00 */
[----:B------:R-:W-:Y:S01]  /*16c0*/  IMAD.U32 R5, RZ, RZ, UR5 ;  /* 0x00000005ff057e24 */ /* 0x000fe2000f8e00ff */
[----:B------:R-:W-:Y:S01]  /*16d0*/  MOV R6, R2 ;  /* 0x0000000200067202 */ /* 0x000fe20000000f00 */
[----:B------:R-:W-:Y:S01]  /*16e0*/  IMAD.MOV.U32 R7, RZ, RZ, R22 ;  /* 0x000000ffff077224 */ /* 0x000fe200078e0016 */
[----:B--23--:R0:W-:Y:S06]  /*16f0*/  STL.128 [R1], R24 ;  /* 0x0000001801007387 */ /* 0x00c1ec0000100c00 */
[----:B------:R-:W-:-:S07]  /*1700*/  LEPC R20, `(.L_x_76) ;  /* 0x000000001014794e */ /* 0x000fce0000000000 */
[----:B0-----:R-:W-:Y:S05]  /*1710*/  CALL.ABS.NOINC R8 ;  /* 0x0000000008007343 */ /* 0x001fea0003c00000 */
.L_x_76:
[----:B------:R-:W0:Y:S01]  /*1720*/  LDCU.64 UR4, c[0x0][0x380] ;  /* 0x00007000ff0477ac */ /* 0x000e220008000a00 */
[----:B------:R-:W-:-:S04]  /*1730*/  IADD3 R0, P0, PT, R19, R18, RZ ;  /* 0x0000001213007210 */ /* 0x000fc80007f1e0ff */
[----:B------:R-:W-:Y:S02]  /*1740*/  IADD3.X R3, PT, PT, RZ, RZ, RZ, P0, !PT ;  /* 0x000000ffff037210 */ /* 0x000fe400007fe4ff */
[----:B0-----:R-:W-:-:S04]  /*1750*/  LEA R28, P0, R0, UR4, 0x2 ;  /* 0x00000004001c7c11 */ /* 0x001fc8000f8010ff */
[----:B------:R-:W-:Y:S01]  /*1760*/  LEA.HI.X R29, R0, UR5, R3, 0x2, P0 ;  /* 0x00000005001d7c11 */ /* 0x000fe200080f1403 */
[----:B------:R-:W-:Y:S01]  /*1770*/  VIADD R26, R18, 0x1 ;  /* 0x00000001121a7836 */ /* 0x000fe20000000000 */
[----:B------:R-:W-:Y:S01]  /*1780*/  MOV R25, R24 ;  /* 0x0000001800197202 */ /* 0x000fe20000000f00 */
[----:B------:R0:W1:Y:S01]  /*1790*/  LDC.64 R8, c[0x4][R16] ;  /* 0x0100000010087b82 */ /* 0x0000620000000a00 */
[----:B------:R-:W2:Y:S01]  /*17a0*/  LDCU.64 UR4, c[0x4][0x10] ;  /* 0x01000200ff0477ac */ /* 0x000ea20008000a00 */
[----:B------:R-:W3:Y:S01]  /*17b0*/  LDG.E R27, desc[UR36][R28.64+0x4] ;  /* 0x000004241c1b7981 */ /* 0x000ee2000c1e1900 */
[----:B------:R-:W-:Y:S01]  /*17c0*/  IMAD.MOV.U32 R6, RZ, RZ, R2 ;  /* 0x000000ffff067224 */ /* 0x000fe200078e0002 */
[----:B------:R-:W-:Y:S01]  /*17d0*/  MOV R7, R22 ;  /* 0x0000001600077202 */ /* 0x000fe20000000f00 */
[----:B--2---:R-:W-:Y:S01]  /*17e0*/  IMAD.U32 R4, RZ, RZ, UR4 ;  /* 0x00000004ff047e24 */ /* 0x004fe2000f8e00ff */
[----:B------:R-:W-:Y:S01]  /*17f0*/  MOV R5, UR5 ;  /* 0x0000000500057c02 */ /* 0x000fe20008000f00 */
[----:B-1-3--:R0:W-:Y:S06]  /*1800*/  STL.128 [R1], R24 ;  /* 0x0000001801007387 */ /* 0x00a1ec0000100c00 */
[----:B------:R-:W-:-:S07]  /*1810*/  LEPC R20, `(.L_x_77) ;  /* 0x000000001014794e */ /* 0x000fce0000000000 */
[----:B0-----:R-:W-:Y:S05]  /*1820*/  CALL.ABS.NOINC R8 ;  /* 0x0000000008007343 */ /* 0x001fea0003c00000 */
.L_x_77:
[----:B------:R-:W2:Y:S01]  /*1830*/  LDG.E R27, desc[UR36][R28.64+0x8] ;  /* 0x000008241c1b7981 */ /* 0x000ea2000c1e1900 */
[----:B------:R-:W-:Y:S01]  /*1840*/  VIADD R26, R18, 0x2 ;  /* 0x00000002121a7836 */ /* 0x000fe20000000000 */
[----:B------:R-:W-:Y:S01]  /*1850*/  MOV R25, R24 ;  /* 0x0000001800197202 */ /* 0x000fe20000000f00 */
[----:B------:R0:W1:Y:S01]  /*1860*/  LDC.64 R8, c[0x4][R16] ;  /* 0x0100000010087b82 */ /* 0x0000620000000a00 */
[----:B------:R-:W3:Y:S01]  /*1870*/  LDCU.64 UR4, c[0x4][0x10] ;  /* 0x01000200ff0477ac */ /* 0x000ee20008000a00 */
[----:B------:R-:W-:Y:S01]  /*1880*/  IMAD.MOV.U32 R6, RZ, RZ, R2 ;  /* 0x000000ffff067224 */ /* 0x000fe200078e0002 */
[----:B------:R-:W-:Y:S01]  /*1890*/  MOV R7, R22 ;  /* 0x0000001600077202 */ /* 0x000fe20000000f00 */
[----:B---3--:R-:W-:Y:S01]  /*18a0*/  IMAD.U32 R4, RZ, RZ, UR4 ;  /* 0x00000004ff047e24 */ /* 0x008fe2000f8e00ff */
[----:B------:R-:W-:Y:S01]  /*18b0*/  MOV R5, UR5 ;  /* 0x0000000500057c02 */ /* 0x000fe20008000f00 */
[----:B-12---:R0:W-:Y:S06]  /*18c0*/  STL.128 [R1], R24 ;  /* 0x0000001801007387 */ /* 0x0061ec0000100c00 */
[----:B------:R-:W-:-:S07]  /*18d0*/  LEPC R20, `(.L_x_78) ;  /* 0x000000001014794e */ /* 0x000fce0000000000 */
[----:B0-----:R-:W-:Y:S05]  /*18e0*/  CALL.ABS.NOINC R8 ;  /* 0x0000000008007343 */ /* 0x001fea0003c00000 */
.L_x_78:
        /* <DEDUP_REMOVED lines=12> */
.L_x_79:
[----:B------:R-:W-:-:S07]  /*19b0*/  VIADD R18, R18, 0x4 ;  /* 0x0000000412127836 */ /* 0x000fce0000000000 */
.L_x_75:
[----:B------:R-:W-:-:S13]  /*19c0*/  ISETP.NE.AND P0, PT, R17, RZ, PT ;  /* 0x000000ff1100720c */ /* 0x000fda0003f05270 */
[----:B------:R-:W-:Y:S05]  /*19d0*/  @!P0 EXIT ;  /* 0x000000000000894d */ /* 0x000fea0003800000 */
[----:B------:R-:W0:Y:S01]  /*19e0*/  LDC.64 R4, c[0x0][0x380] ;  /* 0x0000e000ff047b82 */ /* 0x000e220000000a00 */
[----:B------:R-:W-:Y:S01]  /*19f0*/  IADD3 R27, PT, PT, R19, R18, RZ ;  /* 0x00000012131b7210 */ /* 0x000fe20007ffe0ff */
[----:B------:R-:W-:-:S04]  /*1a00*/  IMAD.MOV R23, RZ, RZ, -R17 ;  /* 0x000000ffff177224 */ /* 0x000fc800078e0a11 */
[----:B0-----:R-:W-:-:S05]  /*1a10*/  IMAD.WIDE.U32 R26, R27, 0x4, R4 ;  /* 0x000000041b1a7825 */ /* 0x001fca00078e0004 */
[----:B------:R-:W-:-:S07]  /*1a20*/  MOV R25, R27 ;  /* 0x0000001b00197202 */ /* 0x000fce0000000f00 */
.L_x_81:
[----:B------:R-:W-:Y:S01]  /*1a30*/  IMAD.MOV.U32 R27, RZ, RZ, R25 ;  /* 0x000000ffff1b7224 */ /* 0x000fe200078e0019 */
[----:B------:R-:W-:Y:S01]  /*1a40*/  MOV R8, 0x18 ;  /* 0x0000001800087802 */ /* 0x000fe20000000f00 */
[----:B------:R-:W0:Y:S03]  /*1a50*/  LDCU.64 UR4, c[0x4][0x10] ;  /* 0x01000200ff0477ac */ /* 0x000e260008000a00 */
[----:B------:R-:W2:Y:S01]  /*1a60*/  LDG.E R19, desc[UR36][R26.64] ;  /* 0x000000241a137981 */ /* 0x000ea2000c1e1900 */
[----:B------:R-:W-:Y:S01]  /*1a70*/  IADD3 R23, PT, PT, R23, 0x1, RZ ;  /* 0x0000000117177810 */ /* 0x000fe20007ffe0ff */
[----:B------:R-:W1:Y:S01]  /*1a80*/  LDC.64 R8, c[0x4][R8] ;  /* 0x0100000008087b82 */ /* 0x000e620000000a00 */
[----:B------:R-:W-:Y:S01]  /*1a90*/  MOV R16, R24 ;  /* 0x0000001800107202 */ /* 0x000fe20000000f00 */
[----:B------:R-:W-:Y:S01]  /*1aa0*/  IMAD.MOV.U32 R17, RZ, RZ, R24 ;  /* 0x000000ffff117224 */ /* 0x000fe200078e0018 */
[----:B------:R-:W-:Y:S01]  /*1ab0*/  ISETP.NE.AND P0, PT, R23, RZ, PT ;  /* 0x000000ff1700720c */ /* 0x000fe20003f05270 */
[----:B------:R-:W-:Y:S01]  /*1ac0*/  IMAD.MOV.U32 R6, RZ, RZ, R2 ;  /* 0x000000ffff067224 */ /* 0x000fe200078e0002 */
[----:B------:R-:W-:Y:S01]  /*1ad0*/  MOV R7, R22 ;  /* 0x0000001600077202 */ /* 0x000fe20000000f00 */
[----:B0-----:R-:W-:Y:S01]  /*1ae0*/  IMAD.U32 R4, RZ, RZ, UR4 ;  /* 0x00000004ff047e24 */ /* 0x001fe2000f8e00ff */
[----:B------:R-:W-:Y:S01]  /*1af0*/  MOV R5, UR5 ;  /* 0x0000000500057c02 */ /* 0x000fe20008000f00 */
[----:B--2---:R0:W-:Y:S02]  /*1b00*/  STL.128 [R1], R16 ;  /* 0x0000001001007387 */ /* 0x0041e40000100c00 */
[----:B01----:R-:W-:-:S07]  /*1b10*/  P2R R16, PR, RZ, 0x1 ;  /* 0x00000001ff107803 */ /* 0x003fce0000000000 */
[----:B------:R-:W-:-:S07]  /*1b20*/  LEPC R20, `(.L_x_80) ;  /* 0x000000001014794e */ /* 0x000fce0000000000 */
[----:B------:R-:W-:Y:S05]  /*1b30*/  CALL.ABS.NOINC R8 ;  /* 0x0000000008007343 */ /* 0x000fea0003c00000 */
.L_x_80:
[----:B------:R-:W-:Y:S01]  /*1b40*/  ISETP.NE.AND P6, PT, R16, RZ, PT ;  /* 0x000000ff1000720c */ /* 0x000fe20003fc5270 */
[----:B------:R-:W-:Y:S01]  /*1b50*/  VIADD R18, R18, 0x1 ;  /* 0x0000000112127836 */ /* 0x000fe20000000000 */
[----:B------:R-:W-:-:S04]  /*1b60*/  IADD3 R26, P0, PT, R26, 0x4, RZ ;  /* 0x000000041a1a7810 */ /* 0x000fc80007f1e0ff */
[----:B------:R-:W-:-:S07]  /*1b70*/  IADD3.X R25, PT, PT, RZ, R25, RZ, P0, !PT ;  /* 0x00000019ff197210 */ /* 0x000fce00007fe4ff */
[----:B------:R-:W-:Y:S05]  /*1b80*/  @P6 BRA `(.L_x_81) ;  /* 0xfffffffc00a86947 */ /* 0x000fea000383ffff */
[----:B------:R-:W-:Y:S05]  /*1b90*/  EXIT ;  /* 0x000000000000794d */ /* 0x000fea0003800000 */
.L_x_82:
        /* <DEDUP_REMOVED lines=14> */
.L_x_84:


//--------------------- .nv.global.init           --------------------------
	.section	.nv.global.init,"aw",@progbits
.nv.global.init:
	.type		$str,@object
	.size		$str,(.L_0 - $str)
$str:
        /*0000*/ 	.byte	0x54, 0x68, 0x72, 0x65, 0x61, 0x64, 0x20, 0x25, 0x64, 0x2c, 0x20, 0x76, 0x61, 0x6c, 0x6f, 0x72
        /*0010*/ 	.byte	0x65, 0x20, 0x25, 0x64, 0x2c, 0x25, 0x64, 0x3a, 0x20, 0x25, 0x64, 0x0a, 0x00
.L_0:


//--------------------- .nv.shared.reserved.0     --------------------------
	.section	.nv.shared.reserved.0,"aw",@nobits
	.weak		__nv_reservedSMEM_offset_0_alias
	.size		__nv_reservedSMEM_offset_0_alias, 0, 64
	.other		__nv_reservedSMEM_offset_0_alias,@"STO_CUDA_RESERVED_SHARED STV_DEFAULT"
__nv_reservedSMEM_offset_0_alias:
	.zero		0
	.zero		64


//--------------------- .nv.constant0._Z21shortestPathsParallelPiiS_ --------------------------
	.section	.nv.constant0._Z21shortestPathsParallelPiiS_,"a",@progbits
	.sectionflags	@""
	.align	4
.nv.constant0._Z21shortestPathsParallelPiiS_:
	.zero		920


//--------------------- .nv.constant0._Z20printThreadMatrixRowPii --------------------------
	.section	.nv.constant0._Z20printThreadMatrixRowPii,"a",@progbits
	.sectionflags	@""
	.align	4
.nv.constant0._Z20printThreadMatrixRowPii:
	.zero		908


//--------------------- SYMBOLS --------------------------

	.type		.nv.reservedSmem.offset0,@object
	.size		.nv.reservedSmem.offset0,0x4
	.type		malloc,@function
	.type		free,@function
	.type		vprintf,@function
